//
// Generated by NVIDIA NVVM Compiler
//
// Compiler Build ID: CL-36424714
// Cuda compilation tools, release 13.0, V13.0.88
// Based on NVVM 20.0.0
//

.version 9.0
.target sm_100
.address_size 64

	// .globl	_Z12histo_kernelPiiS_i
// _ZZ22histogram_smem_atomicsPiiS_iE7histo_s has been demoted
.extern .shared .align 16 .b8 histo_s[];

.visible .entry _Z12histo_kernelPiiS_i(
	.param .u64 .ptr .align 1 _Z12histo_kernelPiiS_i_param_0,
	.param .u32 _Z12histo_kernelPiiS_i_param_1,
	.param .u64 .ptr .align 1 _Z12histo_kernelPiiS_i_param_2,
	.param .u32 _Z12histo_kernelPiiS_i_param_3
)
{
	.reg .pred 	%p<26>;
	.reg .b32 	%r<48>;
	.reg .b64 	%rd<19>;

	ld.param.u64 	%rd4, [_Z12histo_kernelPiiS_i_param_0];
	ld.param.u32 	%r24, [_Z12histo_kernelPiiS_i_param_1];
	ld.param.u64 	%rd5, [_Z12histo_kernelPiiS_i_param_2];
	ld.param.u32 	%r25, [_Z12histo_kernelPiiS_i_param_3];
	cvta.to.global.u64 	%rd1, %rd5;
	cvta.to.global.u64 	%rd2, %rd4;
	mov.u32 	%r26, %ntid.x;
	mov.u32 	%r27, %ctaid.x;
	mov.u32 	%r28, %tid.x;
	mad.lo.s32 	%r29, %r26, %r27, %r28;
	add.s32 	%r30, %r24, -1;
	mov.u32 	%r31, %nctaid.x;
	mul.lo.s32 	%r32, %r26, %r31;
	div.u32 	%r1, %r30, %r32;
	add.s32 	%r2, %r1, 1;
	mad.lo.s32 	%r3, %r29, %r1, %r29;
	setp.gt.u32 	%p1, %r1, 2147483646;
	@%p1 bra 	$L__BB0_22;
	and.b32  	%r4, %r2, 3;
	setp.lt.u32 	%p2, %r1, 3;
	mov.b32 	%r47, 0;
	@%p2 bra 	$L__BB0_16;
	and.b32  	%r47, %r2, -4;
	neg.s32 	%r43, %r47;
	mov.b32 	%r44, 0;
$L__BB0_3:
	add.s32 	%r9, %r44, %r3;
	setp.ge.s32 	%p3, %r9, %r24;
	mul.wide.s32 	%rd6, %r9, 4;
	add.s64 	%rd3, %rd2, %rd6;
	@%p3 bra 	$L__BB0_6;
	ld.global.u32 	%r10, [%rd3];
	setp.lt.s32 	%p4, %r10, 0;
	setp.ge.s32 	%p5, %r10, %r25;
	or.pred  	%p6, %p4, %p5;
	@%p6 bra 	$L__BB0_6;
	mul.wide.u32 	%rd7, %r10, 4;
	add.s64 	%rd8, %rd1, %rd7;
	atom.global.add.u32 	%r35, [%rd8], 1;
$L__BB0_6:
	add.s32 	%r36, %r9, 1;
	setp.ge.s32 	%p7, %r36, %r24;
	@%p7 bra 	$L__BB0_9;
	ld.global.u32 	%r11, [%rd3+4];
	setp.lt.s32 	%p8, %r11, 0;
	setp.ge.s32 	%p9, %r11, %r25;
	or.pred  	%p10, %p8, %p9;
	@%p10 bra 	$L__BB0_9;
	mul.wide.u32 	%rd9, %r11, 4;
	add.s64 	%rd10, %rd1, %rd9;
	atom.global.add.u32 	%r37, [%rd10], 1;
$L__BB0_9:
	add.s32 	%r38, %r9, 2;
	setp.ge.s32 	%p11, %r38, %r24;
	@%p11 bra 	$L__BB0_12;
	ld.global.u32 	%r12, [%rd3+8];
	setp.lt.s32 	%p12, %r12, 0;
	setp.ge.s32 	%p13, %r12, %r25;
	or.pred  	%p14, %p12, %p13;
	@%p14 bra 	$L__BB0_12;
	mul.wide.u32 	%rd11, %r12, 4;
	add.s64 	%rd12, %rd1, %rd11;
	atom.global.add.u32 	%r39, [%rd12], 1;
$L__BB0_12:
	add.s32 	%r40, %r9, 3;
	setp.ge.s32 	%p15, %r40, %r24;
	@%p15 bra 	$L__BB0_15;
	ld.global.u32 	%r13, [%rd3+12];
	setp.lt.s32 	%p16, %r13, 0;
	setp.ge.s32 	%p17, %r13, %r25;
	or.pred  	%p18, %p16, %p17;
	@%p18 bra 	$L__BB0_15;
	mul.wide.u32 	%rd13, %r13, 4;
	add.s64 	%rd14, %rd1, %rd13;
	atom.global.add.u32 	%r41, [%rd14], 1;
$L__BB0_15:
	add.s32 	%r44, %r44, 4;
	add.s32 	%r43, %r43, 4;
	setp.ne.s32 	%p19, %r43, 0;
	@%p19 bra 	$L__BB0_3;
$L__BB0_16:
	setp.eq.s32 	%p20, %r4, 0;
	@%p20 bra 	$L__BB0_22;
	neg.s32 	%r46, %r4;
$L__BB0_18:
	.pragma "nounroll";
	add.s32 	%r20, %r47, %r3;
	setp.ge.s32 	%p21, %r20, %r24;
	@%p21 bra 	$L__BB0_21;
	mul.wide.s32 	%rd15, %r20, 4;
	add.s64 	%rd16, %rd2, %rd15;
	ld.global.u32 	%r21, [%rd16];
	setp.lt.s32 	%p22, %r21, 0;
	setp.ge.s32 	%p23, %r21, %r25;
	or.pred  	%p24, %p22, %p23;
	@%p24 bra 	$L__BB0_21;
	mul.wide.u32 	%rd17, %r21, 4;
	add.s64 	%rd18, %rd1, %rd17;
	atom.global.add.u32 	%r42, [%rd18], 1;
$L__BB0_21:
	add.s32 	%r47, %r47, 1;
	add.s32 	%r46, %r46, 1;
	setp.ne.s32 	%p25, %r46, 0;
	@%p25 bra 	$L__BB0_18;
$L__BB0_22:
	ret;

}
	// .globl	_Z14histo_kernel_2PiiS_i
.visible .entry _Z14histo_kernel_2PiiS_i(
	.param .u64 .ptr .align 1 _Z14histo_kernel_2PiiS_i_param_0,
	.param .u32 _Z14histo_kernel_2PiiS_i_param_1,
	.param .u64 .ptr .align 1 _Z14histo_kernel_2PiiS_i_param_2,
	.param .u32 _Z14histo_kernel_2PiiS_i_param_3
)
{
	.reg .pred 	%p<6>;
	.reg .b32 	%r<14>;
	.reg .b64 	%rd<9>;

	ld.param.u64 	%rd3, [_Z14histo_kernel_2PiiS_i_param_0];
	ld.param.u32 	%r7, [_Z14histo_kernel_2PiiS_i_param_1];
	ld.param.u64 	%rd4, [_Z14histo_kernel_2PiiS_i_param_2];
	ld.param.u32 	%r8, [_Z14histo_kernel_2PiiS_i_param_3];
	mov.u32 	%r1, %ntid.x;
	mov.u32 	%r9, %ctaid.x;
	mov.u32 	%r10, %tid.x;
	mad.lo.s32 	%r13, %r1, %r9, %r10;
	setp.ge.s32 	%p1, %r13, %r7;
	@%p1 bra 	$L__BB1_5;
	mov.u32 	%r11, %nctaid.x;
	mul.lo.s32 	%r3, %r1, %r11;
	cvta.to.global.u64 	%rd1, %rd3;
	cvta.to.global.u64 	%rd2, %rd4;
$L__BB1_2:
	mul.wide.s32 	%rd5, %r13, 4;
	add.s64 	%rd6, %rd1, %rd5;
	ld.global.u32 	%r5, [%rd6];
	setp.lt.s32 	%p2, %r5, 0;
	setp.ge.s32 	%p3, %r5, %r8;
	or.pred  	%p4, %p2, %p3;
	@%p4 bra 	$L__BB1_4;
	mul.wide.u32 	%rd7, %r5, 4;
	add.s64 	%rd8, %rd2, %rd7;
	atom.global.add.u32 	%r12, [%rd8], 1;
$L__BB1_4:
	add.s32 	%r13, %r13, %r3;
	setp.lt.s32 	%p5, %r13, %r7;
	@%p5 bra 	$L__BB1_2;
$L__BB1_5:
	ret;

}
	// .globl	_Z23histo_privatized_kernelPiiS_i
.visible .entry _Z23histo_privatized_kernelPiiS_i(
	.param .u64 .ptr .align 1 _Z23histo_privatized_kernelPiiS_i_param_0,
	.param .u32 _Z23histo_privatized_kernelPiiS_i_param_1,
	.param .u64 .ptr .align 1 _Z23histo_privatized_kernelPiiS_i_param_2,
	.param .u32 _Z23histo_privatized_kernelPiiS_i_param_3
)
{
	.reg .pred 	%p<8>;
	.reg .b32 	%r<23>;
	.reg .b64 	%rd<9>;

	ld.param.u64 	%rd2, [_Z23histo_privatized_kernelPiiS_i_param_0];
	ld.param.u32 	%r9, [_Z23histo_privatized_kernelPiiS_i_param_1];
	ld.param.u64 	%rd3, [_Z23histo_privatized_kernelPiiS_i_param_2];
	ld.param.u32 	%r10, [_Z23histo_privatized_kernelPiiS_i_param_3];
	mov.u32 	%r1, %ntid.x;
	mov.u32 	%r11, %ctaid.x;
	mov.u32 	%r2, %tid.x;
	mad.lo.s32 	%r22, %r1, %r11, %r2;
	setp.ge.u32 	%p1, %r2, %r10;
	shl.b32 	%r12, %r2, 2;
	mov.u32 	%r13, histo_s;
	add.s32 	%r4, %r13, %r12;
	@%p1 bra 	$L__BB2_2;
	mov.b32 	%r14, 0;
	st.shared.u32 	[%r4], %r14;
$L__BB2_2:
	bar.sync 	0;
	setp.ge.s32 	%p2, %r22, %r9;
	@%p2 bra 	$L__BB2_7;
	mov.u32 	%r15, %nctaid.x;
	mul.lo.s32 	%r5, %r1, %r15;
	cvta.to.global.u64 	%rd1, %rd2;
$L__BB2_4:
	mul.wide.s32 	%rd4, %r22, 4;
	add.s64 	%rd5, %rd1, %rd4;
	ld.global.u32 	%r7, [%rd5];
	setp.lt.s32 	%p3, %r7, 0;
	setp.ge.s32 	%p4, %r7, %r10;
	or.pred  	%p5, %p3, %p4;
	@%p5 bra 	$L__BB2_6;
	shl.b32 	%r16, %r7, 2;
	add.s32 	%r18, %r13, %r16;
	atom.shared.add.u32 	%r19, [%r18], 1;
$L__BB2_6:
	add.s32 	%r22, %r22, %r5;
	setp.lt.s32 	%p6, %r22, %r9;
	@%p6 bra 	$L__BB2_4;
$L__BB2_7:
	setp.ge.u32 	%p7, %r2, %r10;
	bar.sync 	0;
	@%p7 bra 	$L__BB2_9;
	cvta.to.global.u64 	%rd6, %rd3;
	mul.wide.u32 	%rd7, %r2, 4;
	add.s64 	%rd8, %rd6, %rd7;
	ld.shared.u32 	%r20, [%r4];
	atom.global.add.u32 	%r21, [%rd8], %r20;
$L__BB2_9:
	ret;

}
	// .globl	_Z22histogram_gmem_atomicsPiiS_i
.visible .entry _Z22histogram_gmem_atomicsPiiS_i(
	.param .u64 .ptr .align 1 _Z22histogram_gmem_atomicsPiiS_i_param_0,
	.param .u32 _Z22histogram_gmem_atomicsPiiS_i_param_1,
	.param .u64 .ptr .align 1 _Z22histogram_gmem_atomicsPiiS_i_param_2,
	.param .u32 _Z22histogram_gmem_atomicsPiiS_i_param_3
)
{
	.reg .pred 	%p<6>;
	.reg .b32 	%r<17>;
	.reg .b64 	%rd<12>;

	ld.param.u64 	%rd4, [_Z22histogram_gmem_atomicsPiiS_i_param_0];
	ld.param.u32 	%r8, [_Z22histogram_gmem_atomicsPiiS_i_param_1];
	ld.param.u64 	%rd5, [_Z22histogram_gmem_atomicsPiiS_i_param_2];
	ld.param.u32 	%r9, [_Z22histogram_gmem_atomicsPiiS_i_param_3];
	mov.u32 	%r1, %ntid.x;
	mov.u32 	%r2, %ctaid.x;
	mov.u32 	%r10, %tid.x;
	mad.lo.s32 	%r16, %r1, %r2, %r10;
	setp.ge.s32 	%p1, %r16, %r8;
	@%p1 bra 	$L__BB3_5;
	mov.u32 	%r11, %nctaid.x;
	mul.lo.s32 	%r4, %r1, %r11;
	mov.u32 	%r12, %ctaid.y;
	mad.lo.s32 	%r13, %r12, %r11, %r2;
	mul.lo.s32 	%r14, %r9, %r13;
	cvt.s64.s32 	%rd1, %r14;
	cvta.to.global.u64 	%rd2, %rd4;
	cvta.to.global.u64 	%rd3, %rd5;
$L__BB3_2:
	mul.wide.s32 	%rd6, %r16, 4;
	add.s64 	%rd7, %rd2, %rd6;
	ld.global.u32 	%r6, [%rd7];
	setp.lt.s32 	%p2, %r6, 0;
	setp.ge.s32 	%p3, %r6, %r9;
	or.pred  	%p4, %p2, %p3;
	@%p4 bra 	$L__BB3_4;
	cvt.u64.u32 	%rd8, %r6;
	add.s64 	%rd9, %rd8, %rd1;
	shl.b64 	%rd10, %rd9, 2;
	add.s64 	%rd11, %rd3, %rd10;
	atom.global.add.u32 	%r15, [%rd11], 1;
$L__BB3_4:
	add.s32 	%r16, %r16, %r4;
	setp.lt.s32 	%p5, %r16, %r8;
	@%p5 bra 	$L__BB3_2;
$L__BB3_5:
	ret;

}
	// .globl	_Z22histogram_smem_atomicsPiiS_i
.visible .entry _Z22histogram_smem_atomicsPiiS_i(
	.param .u64 .ptr .align 1 _Z22histogram_smem_atomicsPiiS_i_param_0,
	.param .u32 _Z22histogram_smem_atomicsPiiS_i_param_1,
	.param .u64 .ptr .align 1 _Z22histogram_smem_atomicsPiiS_i_param_2,
	.param .u32 _Z22histogram_smem_atomicsPiiS_i_param_3
)
{
	.reg .pred 	%p<8>;
	.reg .b32 	%r<26>;
	.reg .b64 	%rd<12>;
	// demoted variable
	.shared .align 4 .b8 _ZZ22histogram_smem_atomicsPiiS_iE7histo_s[2048];
	ld.param.u64 	%rd2, [_Z22histogram_smem_atomicsPiiS_i_param_0];
	ld.param.u32 	%r12, [_Z22histogram_smem_atomicsPiiS_i_param_1];
	ld.param.u64 	%rd3, [_Z22histogram_smem_atomicsPiiS_i_param_2];
	ld.param.u32 	%r13, [_Z22histogram_smem_atomicsPiiS_i_param_3];
	mov.u32 	%r1, %ntid.x;
	mov.u32 	%r2, %ctaid.x;
	mov.u32 	%r3, %tid.x;
	mad.lo.s32 	%r25, %r1, %r2, %r3;
	mov.u32 	%r5, %nctaid.x;
	setp.ge.u32 	%p1, %r3, %r13;
	shl.b32 	%r14, %r3, 2;
	mov.u32 	%r15, _ZZ22histogram_smem_atomicsPiiS_iE7histo_s;
	add.s32 	%r6, %r15, %r14;
	@%p1 bra 	$L__BB4_2;
	mov.b32 	%r16, 0;
	st.shared.u32 	[%r6], %r16;
$L__BB4_2:
	bar.sync 	0;
	setp.ge.s32 	%p2, %r25, %r12;
	@%p2 bra 	$L__BB4_7;
	mul.lo.s32 	%r7, %r1, %r5;
	cvta.to.global.u64 	%rd1, %rd2;
$L__BB4_4:
	mul.wide.s32 	%rd4, %r25, 4;
	add.s64 	%rd5, %rd1, %rd4;
	ld.global.u32 	%r9, [%rd5];
	setp.lt.s32 	%p3, %r9, 0;
	setp.ge.s32 	%p4, %r9, %r13;
	or.pred  	%p5, %p3, %p4;
	@%p5 bra 	$L__BB4_6;
	shl.b32 	%r17, %r9, 2;
	add.s32 	%r19, %r15, %r17;
	atom.shared.add.u32 	%r20, [%r19], 1;
$L__BB4_6:
	add.s32 	%r25, %r25, %r7;
	setp.lt.s32 	%p6, %r25, %r12;
	@%p6 bra 	$L__BB4_4;
$L__BB4_7:
	setp.ge.u32 	%p7, %r3, %r13;
	bar.sync 	0;
	mov.u32 	%r21, %ctaid.y;
	mad.lo.s32 	%r22, %r21, %r5, %r2;
	mul.lo.s32 	%r11, %r13, %r22;
	@%p7 bra 	$L__BB4_9;
	cvt.s64.s32 	%rd6, %r11;
	cvt.u64.u32 	%rd7, %r3;
	add.s64 	%rd8, %rd6, %rd7;
	cvta.to.global.u64 	%rd9, %rd3;
	shl.b64 	%rd10, %rd8, 2;
	add.s64 	%rd11, %rd9, %rd10;
	ld.shared.u32 	%r23, [%r6];
	atom.global.add.u32 	%r24, [%rd11], %r23;
$L__BB4_9:
	ret;

}
	// .globl	_Z21histogram_final_accumPiiS_i
.visible .entry _Z21histogram_final_accumPiiS_i(
	.param .u64 .ptr .align 1 _Z21histogram_final_accumPiiS_i_param_0,
	.param .u32 _Z21histogram_final_accumPiiS_i_param_1,
	.param .u64 .ptr .align 1 _Z21histogram_final_accumPiiS_i_param_2,
	.param .u32 _Z21histogram_final_accumPiiS_i_param_3
)
{
	.reg .pred 	%p<4>;
	.reg .b32 	%r<22>;
	.reg .b64 	%rd<9>;

	ld.param.u64 	%rd2, [_Z21histogram_final_accumPiiS_i_param_0];
	ld.param.u32 	%r9, [_Z21histogram_final_accumPiiS_i_param_1];
	ld.param.u64 	%rd3, [_Z21histogram_final_accumPiiS_i_param_2];
	ld.param.u32 	%r10, [_Z21histogram_final_accumPiiS_i_param_3];
	mov.u32 	%r11, %ctaid.x;
	mov.u32 	%r12, %ntid.x;
	mov.u32 	%r13, %tid.x;
	mad.lo.s32 	%r1, %r11, %r12, %r13;
	setp.ge.s32 	%p1, %r1, %r10;
	@%p1 bra 	$L__BB5_5;
	setp.ge.s32 	%p2, %r1, %r9;
	mov.b32 	%r21, 0;
	@%p2 bra 	$L__BB5_4;
	cvta.to.global.u64 	%rd1, %rd2;
	mov.b32 	%r19, 0;
	mov.u32 	%r18, %r1;
	mov.u32 	%r21, %r19;
$L__BB5_3:
	mul.wide.s32 	%rd4, %r18, 4;
	add.s64 	%rd5, %rd1, %rd4;
	ld.global.u32 	%r16, [%rd5];
	add.s32 	%r21, %r16, %r21;
	add.s32 	%r6, %r19, 1;
	mad.lo.s32 	%r17, %r10, %r19, %r10;
	add.s32 	%r18, %r17, %r1;
	setp.lt.s32 	%p3, %r18, %r9;
	mov.u32 	%r19, %r6;
	@%p3 bra 	$L__BB5_3;
$L__BB5_4:
	cvta.to.global.u64 	%rd6, %rd3;
	mul.wide.s32 	%rd7, %r1, 4;
	add.s64 	%rd8, %rd6, %rd7;
	st.global.u32 	[%rd8], %r21;
$L__BB5_5:
	ret;

}


// ===== COMPILED SASS (sm_100) =====

	.target	sm_100

	.elftype	@"ET_EXEC"


//--------------------- .note.nv.tkinfo           --------------------------
	.section	.note.nv.tkinfo,"",@"SHT_NOTE"
	.sectionflags	@"SHF_NOTE_NV_TKINFO"
	.tkinfo
        /*0018*/ 	.word	0x00000002
        /*0030*/ 	.string	""
        /*0030*/ 	.string	"ptxas"
        /*0030*/ 	.string	"Cuda compilation tools, release 13.0, V13.0.88"
        /*0030*/ 	.string	"Build cuda_13.0.r13.0/compiler.36424714_0"
        /*0030*/ 	.string	"-arch sm_100 -m 64 "



//--------------------- .note.nv.cuinfo           --------------------------
	.section	.note.nv.cuinfo,"",@"SHT_NOTE"
	.sectionflags	@"SHF_NOTE_NV_CUINFO"
        /*0018*/ 	.short	0x0002
        /*001a*/ 	.short	0x0064
        /*001c*/ 	.short	0x0082
	.zero		2


//--------------------- .nv.info                  --------------------------
	.section	.nv.info,"",@"SHT_CUDA_INFO"
	.align	4


	//----- nvinfo : EIATTR_REGCOUNT
	.align		4
        /*0000*/ 	.byte	0x04, 0x2f
        /*0002*/ 	.short	(.L_1 - .L_0)
	.align		4
.L_0:
        /*0004*/ 	.word	index@(_Z12histo_kernelPiiS_i)
        /*0008*/ 	.word	0x00000010


	//----- nvinfo : EIATTR_FRAME_SIZE
	.align		4
.L_1:
        /*000c*/ 	.byte	0x04, 0x11
        /*000e*/ 	.short	(.L_3 - .L_2)
	.align		4
.L_2:
        /*0010*/ 	.word	index@(_Z12histo_kernelPiiS_i)
        /*0014*/ 	.word	0x00000000


	//----- nvinfo : EIATTR_REGCOUNT
	.align		4
.L_3:
        /*0018*/ 	.byte	0x04, 0x2f
        /*001a*/ 	.short	(.L_5 - .L_4)
	.align		4
.L_4:
        /*001c*/ 	.word	index@(_Z14histo_kernel_2PiiS_i)
        /*0020*/ 	.word	0x0000000c


	//----- nvinfo : EIATTR_FRAME_SIZE
	.align		4
.L_5:
        /*0024*/ 	.byte	0x04, 0x11
        /*0026*/ 	.short	(.L_7 - .L_6)
	.align		4
.L_6:
        /*0028*/ 	.word	index@(_Z14histo_kernel_2PiiS_i)
        /*002c*/ 	.word	0x00000000


	//----- nvinfo : EIATTR_REGCOUNT
	.align		4
.L_7:
        /*0030*/ 	.byte	0x04, 0x2f
        /*0032*/ 	.short	(.L_9 - .L_8)
	.align		4
.L_8:
        /*0034*/ 	.word	index@(_Z23histo_privatized_kernelPiiS_i)
        /*0038*/ 	.word	0x0000000c


	//----- nvinfo : EIATTR_FRAME_SIZE
	.align		4
.L_9:
        /*003c*/ 	.byte	0x04, 0x11
        /*003e*/ 	.short	(.L_11 - .L_10)
	.align		4
.L_10:
        /*0040*/ 	.word	index@(_Z23histo_privatized_kernelPiiS_i)
        /*0044*/ 	.word	0x00000000


	//----- nvinfo : EIATTR_REGCOUNT
	.align		4
.L_11:
        /*0048*/ 	.byte	0x04, 0x2f
        /*004a*/ 	.short	(.L_13 - .L_12)
	.align		4
.L_12:
        /*004c*/ 	.word	index@(_Z22histogram_gmem_atomicsPiiS_i)
        /*0050*/ 	.word	0x0000000b


	//----- nvinfo : EIATTR_FRAME_SIZE
	.align		4
.L_13:
        /*0054*/ 	.byte	0x04, 0x11
        /*0056*/ 	.short	(.L_15 - .L_14)
	.align		4
.L_14:
        /*0058*/ 	.word	index@(_Z22histogram_gmem_atomicsPiiS_i)
        /*005c*/ 	.word	0x00000000


	//----- nvinfo : EIATTR_REGCOUNT
	.align		4
.L_15:
        /*0060*/ 	.byte	0x04, 0x2f
        /*0062*/ 	.short	(.L_17 - .L_16)
	.align		4
.L_16:
        /*0064*/ 	.word	index@(_Z22histogram_smem_atomicsPiiS_i)
        /*0068*/ 	.word	0x0000000e


	//----- nvinfo : EIATTR_FRAME_SIZE
	.align		4
.L_17:
        /*006c*/ 	.byte	0x04, 0x11
        /*006e*/ 	.short	(.L_19 - .L_18)
	.align		4
.L_18:
        /*0070*/ 	.word	index@(_Z22histogram_smem_atomicsPiiS_i)
        /*0074*/ 	.word	0x00000000


	//----- nvinfo : EIATTR_REGCOUNT
	.align		4
.L_19:
        /*0078*/ 	.byte	0x04, 0x2f
        /*007a*/ 	.short	(.L_21 - .L_20)
	.align		4
.L_20:
        /*007c*/ 	.word	index@(_Z21histogram_final_accumPiiS_i)
        /*0080*/ 	.word	0x00000010


	//----- nvinfo : EIATTR_FRAME_SIZE
	.align		4
.L_21:
        /*0084*/ 	.byte	0x04, 0x11
        /*0086*/ 	.short	(.L_23 - .L_22)
	.align		4
.L_22:
        /*0088*/ 	.word	index@(_Z21histogram_final_accumPiiS_i)
        /*008c*/ 	.word	0x00000000


	//----- nvinfo : EIATTR_MIN_STACK_SIZE
	.align		4
.L_23:
        /*0090*/ 	.byte	0x04, 0x12
        /*0092*/ 	.short	(.L_25 - .L_24)
	.align		4
.L_24:
        /*0094*/ 	.word	index@(_Z21histogram_final_accumPiiS_i)
        /*0098*/ 	.word	0x00000000


	//----- nvinfo : EIATTR_MIN_STACK_SIZE
	.align		4
.L_25:
        /*009c*/ 	.byte	0x04, 0x12
        /*009e*/ 	.short	(.L_27 - .L_26)
	.align		4
.L_26:
        /*00a0*/ 	.word	index@(_Z22histogram_smem_atomicsPiiS_i)
        /*00a4*/ 	.word	0x00000000


	//----- nvinfo : EIATTR_MIN_STACK_SIZE
	.align		4
.L_27:
        /*00a8*/ 	.byte	0x04, 0x12
        /*00aa*/ 	.short	(.L_29 - .L_28)
	.align		4
.L_28:
        /*00ac*/ 	.word	index@(_Z22histogram_gmem_atomicsPiiS_i)
        /*00b0*/ 	.word	0x00000000


	//----- nvinfo : EIATTR_MIN_STACK_SIZE
	.align		4
.L_29:
        /*00b4*/ 	.byte	0x04, 0x12
        /*00b6*/ 	.short	(.L_31 - .L_30)
	.align		4
.L_30:
        /*00b8*/ 	.word	index@(_Z23histo_privatized_kernelPiiS_i)
        /*00bc*/ 	.word	0x00000000


	//----- nvinfo : EIATTR_MIN_STACK_SIZE
	.align		4
.L_31:
        /*00c0*/ 	.byte	0x04, 0x12
        /*00c2*/ 	.short	(.L_33 - .L_32)
	.align		4
.L_32:
        /*00c4*/ 	.word	index@(_Z14histo_kernel_2PiiS_i)
        /*00c8*/ 	.word	0x00000000


	//----- nvinfo : EIATTR_MIN_STACK_SIZE
	.align		4
.L_33:
        /*00cc*/ 	.byte	0x04, 0x12
        /*00ce*/ 	.short	(.L_35 - .L_34)
	.align		4
.L_34:
        /*00d0*/ 	.word	index@(_Z12histo_kernelPiiS_i)
        /*00d4*/ 	.word	0x00000000
.L_35:


//--------------------- .nv.compat                --------------------------
	.section	.nv.compat,"",@"SHT_CUDA_COMPAT_INFO"
	.align	4
        /*0000*/ 	.byte	0x02, 0x09, 0x00, 0x00, 0x02, 0x02, 0x01, 0x00, 0x02, 0x05, 0x05, 0x00, 0x03, 0x07, 0x01, 0x01
        /*0010*/ 	.byte	0x02, 0x03, 0x00, 0x00, 0x02, 0x06, 0x01, 0x00, 0x04, 0x0b, 0x08, 0x00, 0x09, 0x00, 0x00, 0x00
        /*0020*/ 	.byte	0x00, 0x00, 0x00, 0x00


//--------------------- .nv.info._Z21histogram_final_accumPiiS_i --------------------------
	.section	.nv.info._Z21histogram_final_accumPiiS_i,"",@"SHT_CUDA_INFO"
	.sectionflags	@""
	.align	4


	//----- nvinfo : EIATTR_CUDA_API_VERSION
	.align		4
        /*0000*/ 	.byte	0x04, 0x37
        /*0002*/ 	.short	(.L_37 - .L_36)
.L_36:
        /*0004*/ 	.word	0x00000082


	//----- nvinfo : EIATTR_KPARAM_INFO
	.align		4
.L_37:
        /*0008*/ 	.byte	0x04, 0x17
        /*000a*/ 	.short	(.L_39 - .L_38)
.L_38:
        /*000c*/ 	.word	0x00000000
        /*0010*/ 	.short	0x0003
        /*0012*/ 	.short	0x0018
        /*0014*/ 	.byte	0x00, 0xf0, 0x11, 0x00


	//----- nvinfo : EIATTR_KPARAM_INFO
	.align		4
.L_39:
        /*0018*/ 	.byte	0x04, 0x17
        /*001a*/ 	.short	(.L_41 - .L_40)
.L_40:
        /*001c*/ 	.word	0x00000000
        /*0020*/ 	.short	0x0002
        /*0022*/ 	.short	0x0010
        /*0024*/ 	.byte	0x00, 0xf5, 0x21, 0x00


	//----- nvinfo : EIATTR_KPARAM_INFO
	.align		4
.L_41:
        /*0028*/ 	.byte	0x04, 0x17
        /*002a*/ 	.short	(.L_43 - .L_42)
.L_42:
        /*002c*/ 	.word	0x00000000
        /*0030*/ 	.short	0x0001
        /*0032*/ 	.short	0x0008
        /*0034*/ 	.byte	0x00, 0xf0, 0x11, 0x00


	//----- nvinfo : EIATTR_KPARAM_INFO
	.align		4
.L_43:
        /*0038*/ 	.byte	0x04, 0x17
        /*003a*/ 	.short	(.L_45 - .L_44)
.L_44:
        /*003c*/ 	.word	0x00000000
        /*0040*/ 	.short	0x0000
        /*0042*/ 	.short	0x0000
        /*0044*/ 	.byte	0x00, 0xf5, 0x21, 0x00


	//----- nvinfo : EIATTR_SPARSE_MMA_MASK
	.align		4
.L_45:
        /*0048*/ 	.byte	0x03, 0x50
        /*004a*/ 	.short	0x0000


	//----- nvinfo : EIATTR_MAXREG_COUNT
	.align		4
        /*004c*/ 	.byte	0x03, 0x1b
        /*004e*/ 	.short	0x00ff


	//----- nvinfo : EIATTR_MERCURY_ISA_VERSION
	.align		4
        /*0050*/ 	.byte	0x03, 0x5f
        /*0052*/ 	.short	0x0101


	//----- nvinfo : EIATTR_VRC_CTA_INIT_COUNT
	.align		4
        /*0054*/ 	.byte	0x02, 0x4a
	.zero		1
	.zero		1


	//----- nvinfo : EIATTR_EXIT_INSTR_OFFSETS
	.align		4
        /*0058*/ 	.byte	0x04, 0x1c
        /*005a*/ 	.short	(.L_47 - .L_46)


	//   ....[0]....
.L_46:
        /*005c*/ 	.word	0x00000070


	//   ....[1]....
        /*0060*/ 	.word	0x000001e0


	//----- nvinfo : EIATTR_CRS_STACK_SIZE
	.align		4
.L_47:
        /*0064*/ 	.byte	0x04, 0x1e
        /*0066*/ 	.short	(.L_49 - .L_48)
.L_48:
        /*0068*/ 	.word	0x00000000


	//----- nvinfo : EIATTR_CBANK_PARAM_SIZE
	.align		4
.L_49:
        /*006c*/ 	.byte	0x03, 0x19
        /*006e*/ 	.short	0x001c


	//----- nvinfo : EIATTR_PARAM_CBANK
	.align		4
        /*0070*/ 	.byte	0x04, 0x0a
        /*0072*/ 	.short	(.L_51 - .L_50)
	.align		4
.L_50:
        /*0074*/ 	.word	index@(.nv.constant0._Z21histogram_final_accumPiiS_i)
        /*0078*/ 	.short	0x0380
        /*007a*/ 	.short	0x001c


	//----- nvinfo : EIATTR_SW_WAR
	.align		4
.L_51:
        /*007c*/ 	.byte	0x04, 0x36
        /*007e*/ 	.short	(.L_53 - .L_52)
.L_52:
        /*0080*/ 	.word	0x00000008
.L_53:


//--------------------- .nv.info._Z22histogram_smem_atomicsPiiS_i --------------------------
	.section	.nv.info._Z22histogram_smem_atomicsPiiS_i,"",@"SHT_CUDA_INFO"
	.sectionflags	@""
	.align	4


	//----- nvinfo : EIATTR_CUDA_API_VERSION
	.align		4
        /*0000*/ 	.byte	0x04, 0x37
        /*0002*/ 	.short	(.L_55 - .L_54)
.L_54:
        /*0004*/ 	.word	0x00000082


	//----- nvinfo : EIATTR_KPARAM_INFO
	.align		4
.L_55:
        /*0008*/ 	.byte	0x04, 0x17
        /*000a*/ 	.short	(.L_57 - .L_56)
.L_56:
        /*000c*/ 	.word	0x00000000
        /*0010*/ 	.short	0x0003
        /*0012*/ 	.short	0x0018
        /*0014*/ 	.byte	0x00, 0xf0, 0x11, 0x00


	//----- nvinfo : EIATTR_KPARAM_INFO
	.align		4
.L_57:
        /*0018*/ 	.byte	0x04, 0x17
        /*001a*/ 	.short	(.L_59 - .L_58)
.L_58:
        /*001c*/ 	.word	0x00000000
        /*0020*/ 	.short	0x0002
        /*0022*/ 	.short	0x0010
        /*0024*/ 	.byte	0x00, 0xf5, 0x21, 0x00


	//----- nvinfo : EIATTR_KPARAM_INFO
	.align		4
.L_59:
        /*0028*/ 	.byte	0x04, 0x17
        /*002a*/ 	.short	(.L_61 - .L_60)
.L_60:
        /*002c*/ 	.word	0x00000000
        /*0030*/ 	.short	0x0001
        /*0032*/ 	.short	0x0008
        /*0034*/ 	.byte	0x00, 0xf0, 0x11, 0x00


	//----- nvinfo : EIATTR_KPARAM_INFO
	.align		4
.L_61:
        /*0038*/ 	.byte	0x04, 0x17
        /*003a*/ 	.short	(.L_63 - .L_62)
.L_62:
        /*003c*/ 	.word	0x00000000
        /*0040*/ 	.short	0x0000
        /*0042*/ 	.short	0x0000
        /*0044*/ 	.byte	0x00, 0xf5, 0x21, 0x00


	//----- nvinfo : EIATTR_SPARSE_MMA_MASK
	.align		4
.L_63:
        /*0048*/ 	.byte	0x03, 0x50
        /*004a*/ 	.short	0x0000


	//----- nvinfo : EIATTR_MAXREG_COUNT
	.align		4
        /*004c*/ 	.byte	0x03, 0x1b
        /*004e*/ 	.short	0x00ff


	//----- nvinfo : EIATTR_NUM_BARRIERS
	.align		4
        /*0050*/ 	.byte	0x02, 0x4c
        /*0052*/ 	.byte	0x01
	.zero		1


	//----- nvinfo : EIATTR_MERCURY_ISA_VERSION
	.align		4
        /*0054*/ 	.byte	0x03, 0x5f
        /*0056*/ 	.short	0x0101


	//----- nvinfo : EIATTR_VRC_CTA_INIT_COUNT
	.align		4
        /*0058*/ 	.byte	0x02, 0x4a
	.zero		1
	.zero		1


	//----- nvinfo : EIATTR_EXIT_INSTR_OFFSETS
	.align		4
        /*005c*/ 	.byte	0x04, 0x1c
        /*005e*/ 	.short	(.L_65 - .L_64)


	//   ....[0]....
.L_64:
        /*0060*/ 	.word	0x000002a0


	//   ....[1]....
        /*0064*/ 	.word	0x00000330


	//----- nvinfo : EIATTR_CRS_STACK_SIZE
	.align		4
.L_65:
        /*0068*/ 	.byte	0x04, 0x1e
        /*006a*/ 	.short	(.L_67 - .L_66)
.L_66:
        /*006c*/ 	.word	0x00000000


	//----- nvinfo : EIATTR_CBANK_PARAM_SIZE
	.align		4
.L_67:
        /*0070*/ 	.byte	0x03, 0x19
        /*0072*/ 	.short	0x001c


	//----- nvinfo : EIATTR_PARAM_CBANK
	.align		4
        /*0074*/ 	.byte	0x04, 0x0a
        /*0076*/ 	.short	(.L_69 - .L_68)
	.align		4
.L_68:
        /*0078*/ 	.word	index@(.nv.constant0._Z22histogram_smem_atomicsPiiS_i)
        /*007c*/ 	.short	0x0380
        /*007e*/ 	.short	0x001c


	//----- nvinfo : EIATTR_SW_WAR
	.align		4
.L_69:
        /*0080*/ 	.byte	0x04, 0x36
        /*0082*/ 	.short	(.L_71 - .L_70)
.L_70:
        /*0084*/ 	.word	0x00000008
.L_71:


//--------------------- .nv.info._Z22histogram_gmem_atomicsPiiS_i --------------------------
	.section	.nv.info._Z22histogram_gmem_atomicsPiiS_i,"",@"SHT_CUDA_INFO"
	.sectionflags	@""
	.align	4


	//----- nvinfo : EIATTR_CUDA_API_VERSION
	.align		4
        /*0000*/ 	.byte	0x04, 0x37
        /*0002*/ 	.short	(.L_73 - .L_72)
.L_72:
        /*0004*/ 	.word	0x00000082


	//----- nvinfo : EIATTR_KPARAM_INFO
	.align		4
.L_73:
        /*0008*/ 	.byte	0x04, 0x17
        /*000a*/ 	.short	(.L_75 - .L_74)
.L_74:
        /*000c*/ 	.word	0x00000000
        /*0010*/ 	.short	0x0003
        /*0012*/ 	.short	0x0018
        /*0014*/ 	.byte	0x00, 0xf0, 0x11, 0x00


	//----- nvinfo : EIATTR_KPARAM_INFO
	.align		4
.L_75:
        /*0018*/ 	.byte	0x04, 0x17
        /*001a*/ 	.short	(.L_77 - .L_76)
.L_76:
        /*001c*/ 	.word	0x00000000
        /*0020*/ 	.short	0x0002
        /*0022*/ 	.short	0x0010
        /*0024*/ 	.byte	0x00, 0xf5, 0x21, 0x00


	//----- nvinfo : EIATTR_KPARAM_INFO
	.align		4
.L_77:
        /*0028*/ 	.byte	0x04, 0x17
        /*002a*/ 	.short	(.L_79 - .L_78)
.L_78:
        /*002c*/ 	.word	0x00000000
        /*0030*/ 	.short	0x0001
        /*0032*/ 	.short	0x0008
        /*0034*/ 	.byte	0x00, 0xf0, 0x11, 0x00


	//----- nvinfo : EIATTR_KPARAM_INFO
	.align		4
.L_79:
        /*0038*/ 	.byte	0x04, 0x17
        /*003a*/ 	.short	(.L_81 - .L_80)
.L_80:
        /*003c*/ 	.word	0x00000000
        /*0040*/ 	.short	0x0000
        /*0042*/ 	.short	0x0000
        /*0044*/ 	.byte	0x00, 0xf5, 0x21, 0x00


	//----- nvinfo : EIATTR_SPARSE_MMA_MASK
	.align		4
.L_81:
        /*0048*/ 	.byte	0x03, 0x50
        /*004a*/ 	.short	0x0000


	//----- nvinfo : EIATTR_MAXREG_COUNT
	.align		4
        /*004c*/ 	.byte	0x03, 0x1b
        /*004e*/ 	.short	0x00ff


	//----- nvinfo : EIATTR_MERCURY_ISA_VERSION
	.align		4
        /*0050*/ 	.byte	0x03, 0x5f
        /*0052*/ 	.short	0x0101


	//----- nvinfo : EIATTR_VRC_CTA_INIT_COUNT
	.align		4
        /*0054*/ 	.byte	0x02, 0x4a
	.zero		1
	.zero		1


	//----- nvinfo : EIATTR_EXIT_INSTR_OFFSETS
	.align		4
        /*0058*/ 	.byte	0x04, 0x1c
        /*005a*/ 	.short	(.L_83 - .L_82)


	//   ....[0]....
.L_82:
        /*005c*/ 	.word	0x00000070


	//   ....[1]....
        /*0060*/ 	.word	0x00000230


	//----- nvinfo : EIATTR_CRS_STACK_SIZE
	.align		4
.L_83:
        /*0064*/ 	.byte	0x04, 0x1e
        /*0066*/ 	.short	(.L_85 - .L_84)
.L_84:
        /*0068*/ 	.word	0x00000000


	//----- nvinfo : EIATTR_CBANK_PARAM_SIZE
	.align		4
.L_85:
        /*006c*/ 	.byte	0x03, 0x19
        /*006e*/ 	.short	0x001c


	//----- nvinfo : EIATTR_PARAM_CBANK
	.align		4
        /*0070*/ 	.byte	0x04, 0x0a
        /*0072*/ 	.short	(.L_87 - .L_86)
	.align		4
.L_86:
        /*0074*/ 	.word	index@(.nv.constant0._Z22histogram_gmem_atomicsPiiS_i)
        /*0078*/ 	.short	0x0380
        /*007a*/ 	.short	0x001c


	//----- nvinfo : EIATTR_SW_WAR
	.align		4
.L_87:
        /*007c*/ 	.byte	0x04, 0x36
        /*007e*/ 	.short	(.L_89 - .L_88)
.L_88:
        /*0080*/ 	.word	0x00000008
.L_89:


//--------------------- .nv.info._Z23histo_privatized_kernelPiiS_i --------------------------
	.section	.nv.info._Z23histo_privatized_kernelPiiS_i,"",@"SHT_CUDA_INFO"
	.sectionflags	@""
	.align	4


	//----- nvinfo : EIATTR_CUDA_API_VERSION
	.align		4
        /*0000*/ 	.byte	0x04, 0x37
        /*0002*/ 	.short	(.L_91 - .L_90)
.L_90:
        /*0004*/ 	.word	0x00000082


	//----- nvinfo : EIATTR_KPARAM_INFO
	.align		4
.L_91:
        /*0008*/ 	.byte	0x04, 0x17
        /*000a*/ 	.short	(.L_93 - .L_92)
.L_92:
        /*000c*/ 	.word	0x00000000
        /*0010*/ 	.short	0x0003
        /*0012*/ 	.short	0x0018
        /*0014*/ 	.byte	0x00, 0xf0, 0x11, 0x00


	//----- nvinfo : EIATTR_KPARAM_INFO
	.align		4
.L_93:
        /*0018*/ 	.byte	0x04, 0x17
        /*001a*/ 	.short	(.L_95 - .L_94)
.L_94:
        /*001c*/ 	.word	0x00000000
        /*0020*/ 	.short	0x0002
        /*0022*/ 	.short	0x0010
        /*0024*/ 	.byte	0x00, 0xf5, 0x21, 0x00


	//----- nvinfo : EIATTR_KPARAM_INFO
	.align		4
.L_95:
        /*0028*/ 	.byte	0x04, 0x17
        /*002a*/ 	.short	(.L_97 - .L_96)
.L_96:
        /*002c*/ 	.word	0x00000000
        /*0030*/ 	.short	0x0001
        /*0032*/ 	.short	0x0008
        /*0034*/ 	.byte	0x00, 0xf0, 0x11, 0x00


	//----- nvinfo : EIATTR_KPARAM_INFO
	.align		4
.L_97:
        /*0038*/ 	.byte	0x04, 0x17
        /*003a*/ 	.short	(.L_99 - .L_98)
.L_98:
        /*003c*/ 	.word	0x00000000
        /*0040*/ 	.short	0x0000
        /*0042*/ 	.short	0x0000
        /*0044*/ 	.byte	0x00, 0xf5, 0x21, 0x00


	//----- nvinfo : EIATTR_SPARSE_MMA_MASK
	.align		4
.L_99:
        /*0048*/ 	.byte	0x03, 0x50
        /*004a*/ 	.short	0x0000


	//----- nvinfo : EIATTR_MAXREG_COUNT
	.align		4
        /*004c*/ 	.byte	0x03, 0x1b
        /*004e*/ 	.short	0x00ff


	//----- nvinfo : EIATTR_NUM_BARRIERS
	.align		4
        /*0050*/ 	.byte	0x02, 0x4c
        /*0052*/ 	.byte	0x01
	.zero		1


	//----- nvinfo : EIATTR_MERCURY_ISA_VERSION
	.align		4
        /*0054*/ 	.byte	0x03, 0x5f
        /*0056*/ 	.short	0x0101


	//----- nvinfo : EIATTR_VRC_CTA_INIT_COUNT
	.align		4
        /*0058*/ 	.byte	0x02, 0x4a
	.zero		1
	.zero		1


	//----- nvinfo : EIATTR_EXIT_INSTR_OFFSETS
	.align		4
        /*005c*/ 	.byte	0x04, 0x1c
        /*005e*/ 	.short	(.L_101 - .L_100)


	//   ....[0]....
.L_100:
        /*0060*/ 	.word	0x00000280


	//   ....[1]....
        /*0064*/ 	.word	0x000002d0


	//----- nvinfo : EIATTR_CRS_STACK_SIZE
	.align		4
.L_101:
        /*0068*/ 	.byte	0x04, 0x1e
        /*006a*/ 	.short	(.L_103 - .L_102)
.L_102:
        /*006c*/ 	.word	0x00000000


	//----- nvinfo : EIATTR_CBANK_PARAM_SIZE
	.align		4
.L_103:
        /*0070*/ 	.byte	0x03, 0x19
        /*0072*/ 	.short	0x001c


	//----- nvinfo : EIATTR_PARAM_CBANK
	.align		4
        /*0074*/ 	.byte	0x04, 0x0a
        /*0076*/ 	.short	(.L_105 - .L_104)
	.align		4
.L_104:
        /*0078*/ 	.word	index@(.nv.constant0._Z23histo_privatized_kernelPiiS_i)
        /*007c*/ 	.short	0x0380
        /*007e*/ 	.short	0x001c


	//----- nvinfo : EIATTR_SW_WAR
	.align		4
.L_105:
        /*0080*/ 	.byte	0x04, 0x36
        /*0082*/ 	.short	(.L_107 - .L_106)
.L_106:
        /*0084*/ 	.word	0x00000008
.L_107:


//--------------------- .nv.info._Z14histo_kernel_2PiiS_i --------------------------
	.section	.nv.info._Z14histo_kernel_2PiiS_i,"",@"SHT_CUDA_INFO"
	.sectionflags	@""
	.align	4


	//----- nvinfo : EIATTR_CUDA_API_VERSION
	.align		4
        /*0000*/ 	.byte	0x04, 0x37
        /*0002*/ 	.short	(.L_109 - .L_108)
.L_108:
        /*0004*/ 	.word	0x00000082


	//----- nvinfo : EIATTR_KPARAM_INFO
	.align		4
.L_109:
        /*0008*/ 	.byte	0x04, 0x17
        /*000a*/ 	.short	(.L_111 - .L_110)
.L_110:
        /*000c*/ 	.word	0x00000000
        /*0010*/ 	.short	0x0003
        /*0012*/ 	.short	0x0018
        /*0014*/ 	.byte	0x00, 0xf0, 0x11, 0x00


	//----- nvinfo : EIATTR_KPARAM_INFO
	.align		4
.L_111:
        /*0018*/ 	.byte	0x04, 0x17
        /*001a*/ 	.short	(.L_113 - .L_112)
.L_112:
        /*001c*/ 	.word	0x00000000
        /*0020*/ 	.short	0x0002
        /*0022*/ 	.short	0x0010
        /*0024*/ 	.byte	0x00, 0xf5, 0x21, 0x00


	//----- nvinfo : EIATTR_KPARAM_INFO
	.align		4
.L_113:
        /*0028*/ 	.byte	0x04, 0x17
        /*002a*/ 	.short	(.L_115 - .L_114)
.L_114:
        /*002c*/ 	.word	0x00000000
        /*0030*/ 	.short	0x0001
        /*0032*/ 	.short	0x0008
        /*0034*/ 	.byte	0x00, 0xf0, 0x11, 0x00


	//----- nvinfo : EIATTR_KPARAM_INFO
	.align		4
.L_115:
        /*0038*/ 	.byte	0x04, 0x17
        /*003a*/ 	.short	(.L_117 - .L_116)
.L_116:
        /*003c*/ 	.word	0x00000000
        /*0040*/ 	.short	0x0000
        /*0042*/ 	.short	0x0000
        /*0044*/ 	.byte	0x00, 0xf5, 0x21, 0x00


	//----- nvinfo : EIATTR_SPARSE_MMA_MASK
	.align		4
.L_117:
        /*0048*/ 	.byte	0x03, 0x50
        /*004a*/ 	.short	0x0000


	//----- nvinfo : EIATTR_MAXREG_COUNT
	.align		4
        /*004c*/ 	.byte	0x03, 0x1b
        /*004e*/ 	.short	0x00ff


	//----- nvinfo : EIATTR_MERCURY_ISA_VERSION
	.align		4
        /*0050*/ 	.byte	0x03, 0x5f
        /*0052*/ 	.short	0x0101


	//----- nvinfo : EIATTR_VRC_CTA_INIT_COUNT
	.align		4
        /*0054*/ 	.byte	0x02, 0x4a
	.zero		1
	.zero		1


	//----- nvinfo : EIATTR_EXIT_INSTR_OFFSETS
	.align		4
        /*0058*/ 	.byte	0x04, 0x1c
        /*005a*/ 	.short	(.L_119 - .L_118)


	//   ....[0]....
.L_118:
        /*005c*/ 	.word	0x00000070


	//   ....[1]....
        /*0060*/ 	.word	0x000001c0


	//----- nvinfo : EIATTR_CRS_STACK_SIZE
	.align		4
.L_119:
        /*0064*/ 	.byte	0x04, 0x1e
        /*0066*/ 	.short	(.L_121 - .L_120)
.L_120:
        /*0068*/ 	.word	0x00000000


	//----- nvinfo : EIATTR_CBANK_PARAM_SIZE
	.align		4
.L_121:
        /*006c*/ 	.byte	0x03, 0x19
        /*006e*/ 	.short	0x001c


	//----- nvinfo : EIATTR_PARAM_CBANK
	.align		4
        /*0070*/ 	.byte	0x04, 0x0a
        /*0072*/ 	.short	(.L_123 - .L_122)
	.align		4
.L_122:
        /*0074*/ 	.word	index@(.nv.constant0._Z14histo_kernel_2PiiS_i)
        /*0078*/ 	.short	0x0380
        /*007a*/ 	.short	0x001c


	//----- nvinfo : EIATTR_SW_WAR
	.align		4
.L_123:
        /*007c*/ 	.byte	0x04, 0x36
        /*007e*/ 	.short	(.L_125 - .L_124)
.L_124:
        /*0080*/ 	.word	0x00000008
.L_125:


//--------------------- .nv.info._Z12histo_kernelPiiS_i --------------------------
	.section	.nv.info._Z12histo_kernelPiiS_i,"",@"SHT_CUDA_INFO"
	.sectionflags	@""
	.align	4


	//----- nvinfo : EIATTR_CUDA_API_VERSION
	.align		4
        /*0000*/ 	.byte	0x04, 0x37
        /*0002*/ 	.short	(.L_127 - .L_126)
.L_126:
        /*0004*/ 	.word	0x00000082


	//----- nvinfo : EIATTR_KPARAM_INFO
	.align		4
.L_127:
        /*0008*/ 	.byte	0x04, 0x17
        /*000a*/ 	.short	(.L_129 - .L_128)
.L_128:
        /*000c*/ 	.word	0x00000000
        /*0010*/ 	.short	0x0003
        /*0012*/ 	.short	0x0018
        /*0014*/ 	.byte	0x00, 0xf0, 0x11, 0x00


	//----- nvinfo : EIATTR_KPARAM_INFO
	.align		4
.L_129:
        /*0018*/ 	.byte	0x04, 0x17
        /*001a*/ 	.short	(.L_131 - .L_130)
.L_130:
        /*001c*/ 	.word	0x00000000
        /*0020*/ 	.short	0x0002
        /*0022*/ 	.short	0x0010
        /*0024*/ 	.byte	0x00, 0xf5, 0x21, 0x00


	//----- nvinfo : EIATTR_KPARAM_INFO
	.align		4
.L_131:
        /*0028*/ 	.byte	0x04, 0x17
        /*002a*/ 	.short	(.L_133 - .L_132)
.L_132:
        /*002c*/ 	.word	0x00000000
        /*0030*/ 	.short	0x0001
        /*0032*/ 	.short	0x0008
        /*0034*/ 	.byte	0x00, 0xf0, 0x11, 0x00


	//----- nvinfo : EIATTR_KPARAM_INFO
	.align		4
.L_133:
        /*0038*/ 	.byte	0x04, 0x17
        /*003a*/ 	.short	(.L_135 - .L_134)
.L_134:
        /*003c*/ 	.word	0x00000000
        /*0040*/ 	.short	0x0000
        /*0042*/ 	.short	0x0000
        /*0044*/ 	.byte	0x00, 0xf5, 0x21, 0x00


	//----- nvinfo : EIATTR_SPARSE_MMA_MASK
	.align		4
.L_135:
        /*0048*/ 	.byte	0x03, 0x50
        /*004a*/ 	.short	0x0000


	//----- nvinfo : EIATTR_MAXREG_COUNT
	.align		4
        /*004c*/ 	.byte	0x03, 0x1b
        /*004e*/ 	.short	0x00ff


	//----- nvinfo : EIATTR_MERCURY_ISA_VERSION
	.align		4
        /*0050*/ 	.byte	0x03, 0x5f
        /*0052*/ 	.short	0x0101


	//----- nvinfo : EIATTR_VRC_CTA_INIT_COUNT
	.align		4
        /*0054*/ 	.byte	0x02, 0x4a
	.zero		1
	.zero		1


	//----- nvinfo : EIATTR_EXIT_INSTR_OFFSETS
	.align		4
        /*0058*/ 	.byte	0x04, 0x1c
        /*005a*/ 	.short	(.L_137 - .L_136)


	//   ....[0]....
.L_136:
        /*005c*/ 	.word	0x000001b0


	//   ....[1]....
        /*0060*/ 	.word	0x00000610


	//   ....[2]....
        /*0064*/ 	.word	0x00000780


	//----- nvinfo : EIATTR_CRS_STACK_SIZE
	.align		4
.L_137:
        /*0068*/ 	.byte	0x04, 0x1e
        /*006a*/ 	.short	(.L_139 - .L_138)
.L_138:
        /*006c*/ 	.word	0x00000000


	//----- nvinfo : EIATTR_CBANK_PARAM_SIZE
	.align		4
.L_139:
        /*0070*/ 	.byte	0x03, 0x19
        /*0072*/ 	.short	0x001c


	//----- nvinfo : EIATTR_PARAM_CBANK
	.align		4
        /*0074*/ 	.byte	0x04, 0x0a
        /*0076*/ 	.short	(.L_141 - .L_140)
	.align		4
.L_140:
        /*0078*/ 	.word	index@(.nv.constant0._Z12histo_kernelPiiS_i)
        /*007c*/ 	.short	0x0380
        /*007e*/ 	.short	0x001c


	//----- nvinfo : EIATTR_SW_WAR
	.align		4
.L_141:
        /*0080*/ 	.byte	0x04, 0x36
        /*0082*/ 	.short	(.L_143 - .L_142)
.L_142:
        /*0084*/ 	.word	0x00000008
.L_143:


//--------------------- .nv.callgraph             --------------------------
	.section	.nv.callgraph,"",@"SHT_CUDA_CALLGRAPH"
	.align	4
	.sectionentsize	8
	.align		4
        /*0000*/ 	.word	0x00000000
	.align		4
        /*0004*/ 	.word	0xffffffff
	.align		4
        /*0008*/ 	.word	0x00000000
	.align		4
        /*000c*/ 	.word	0xfffffffe
	.align		4
        /*0010*/ 	.word	0x00000000
	.align		4
        /*0014*/ 	.word	0xfffffffd
	.align		4
        /*0018*/ 	.word	0x00000000
	.align		4
        /*001c*/ 	.word	0xfffffffc


//--------------------- .text._Z21histogram_final_accumPiiS_i --------------------------
	.section	.text._Z21histogram_final_accumPiiS_i,"ax",@progbits
	.align	128
        .global         _Z21histogram_final_accumPiiS_i
        .type           _Z21histogram_final_accumPiiS_i,@function
        .size           _Z21histogram_final_accumPiiS_i,(.L_x_38 - _Z21histogram_final_accumPiiS_i)
        .other          _Z21histogram_final_accumPiiS_i,@"STO_CUDA_ENTRY STV_DEFAULT"
_Z21histogram_final_accumPiiS_i:
.text._Z21histogram_final_accumPiiS_i:
[----:B------:R-:W-:Y:S01]  /*0000*/  LDC R1, c[0x0][0x37c] ;  /* 0x0000df00ff017b82 */ /* 0x000fe20000000800 */
[----:B------:R-:W0:Y:S07]  /*0010*/  S2R R0, SR_TID.X ;  /* 0x0000000000007919 */ /* 0x000e2e0000002100 */
[----:B------:R-:W0:Y:S08]  /*0020*/  S2UR UR4, SR_CTAID.X ;  /* 0x00000000000479c3 */ /* 0x000e300000002500 */
[----:B------:R-:W0:Y:S08]  /*0030*/  LDC R9, c[0x0][0x360] ;  /* 0x0000d800ff097b82 */ /* 0x000e300000000800 */
[----:B------:R-:W1:Y:S01]  /*0040*/  LDC R10, c[0x0][0x398] ;  /* 0x0000e600ff0a7b82 */ /* 0x000e620000000800 */
[----:B0-----:R-:W-:-:S05]  /*0050*/  IMAD R9, R9, UR4, R0 ;  /* 0x0000000409097c24 */ /* 0x001fca000f8e0200 */
[----:B-1----:R-:W-:-:S13]  /*0060*/  ISETP.GE.AND P0, PT, R9, R10, PT ;  /* 0x0000000a0900720c */ /* 0x002fda0003f06270 */
[----:B------:R-:W-:Y:S05]  /*0070*/  @P0 EXIT ;  /* 0x000000000000094d */ /* 0x000fea0003800000 */
[----:B------:R-:W0:Y:S01]  /*0080*/  LDCU UR6, c[0x0][0x388] ;  /* 0x00007100ff0677ac */ /* 0x000e220008000800 */
[----:B------:R-:W1:Y:S01]  /*0090*/  LDC.64 R4, c[0x0][0x390] ;  /* 0x0000e400ff047b82 */ /* 0x000e620000000a00 */
[----:B------:R-:W-:Y:S01]  /*00a0*/  BSSY.RECONVERGENT B0, `(.L_x_0) ;  /* 0x0000012000007945 */ /* 0x000fe20003800200 */
[----:B------:R-:W-:Y:S01]  /*00b0*/  HFMA2 R11, -RZ, RZ, 0, 0 ;  /* 0x00000000ff0b7431 */ /* 0x000fe200000001ff */
[----:B------:R-:W2:Y:S01]  /*00c0*/  LDCU.64 UR4, c[0x0][0x358] ;  /* 0x00006b00ff0477ac */ /* 0x000ea20008000a00 */
[C---:B0-----:R-:W-:Y:S01]  /*00d0*/  ISETP.GE.AND P0, PT, R9.reuse, UR6, PT ;  /* 0x0000000609007c0c */ /* 0x041fe2000bf06270 */
[----:B-1----:R-:W-:-:S12]  /*00e0*/  IMAD.WIDE R4, R9, 0x4, R4 ;  /* 0x0000000409047825 */ /* 0x002fd800078e0204 */
[----:B--2---:R-:W-:Y:S05]  /*00f0*/  @P0 BRA `(.L_x_1) ;  /* 0x0000000000300947 */ /* 0x004fea0003800000 */
[----:B------:R-:W0:Y:S01]  /*0100*/  LDC.64 R6, c[0x0][0x380] ;  /* 0x0000e000ff067b82 */ /* 0x000e220000000a00 */
[----:B------:R-:W-:Y:S01]  /*0110*/  MOV R0, RZ ;  /* 0x000000ff00007202 */ /* 0x000fe20000000f00 */
[----:B------:R-:W-:Y:S01]  /*0120*/  IMAD.MOV.U32 R13, RZ, RZ, R9 ;  /* 0x000000ffff0d7224 */ /* 0x000fe200078e0009 */
[----:B------:R-:W-:-:S07]  /*0130*/  MOV R11, RZ ;  /* 0x000000ff000b7202 */ /* 0x000fce0000000f00 */
.L_x_2:
[----:B0-----:R-:W-:-:S06]  /*0140*/  IMAD.WIDE R2, R13, 0x4, R6 ;  /* 0x000000040d027825 */ /* 0x001fcc00078e0206 */
[----:B------:R-:W2:Y:S01]  /*0150*/  LDG.E R2, desc[UR4][R2.64] ;  /* 0x0000000402027981 */ /* 0x000ea2000c1e1900 */
[C---:B------:R-:W-:Y:S01]  /*0160*/  IMAD R8, R0.reuse, R10, R10 ;  /* 0x0000000a00087224 */ /* 0x040fe200078e020a */
[----:B------:R-:W-:-:S03]  /*0170*/  IADD3 R0, PT, PT, R0, 0x1, RZ ;  /* 0x0000000100007810 */ /* 0x000fc60007ffe0ff */
[----:B------:R-:W-:-:S05]  /*0180*/  IMAD.IADD R13, R9, 0x1, R8 ;  /* 0x00000001090d7824 */ /* 0x000fca00078e0208 */
[----:B------:R-:W-:Y:S01]  /*0190*/  ISETP.GE.AND P0, PT, R13, UR6, PT ;  /* 0x000000060d007c0c */ /* 0x000fe2000bf06270 */
[----:B--2---:R-:W-:-:S12]  /*01a0*/  IMAD.IADD R11, R2, 0x1, R11 ;  /* 0x00000001020b7824 */ /* 0x004fd800078e020b */
[----:B------:R-:W-:Y:S05]  /*01b0*/  @!P0 BRA `(.L_x_2) ;  /* 0xfffffffc00e08947 */ /* 0x000fea000383ffff */
.L_x_1:
[----:B------:R-:W-:Y:S05]  /*01c0*/  BSYNC.RECONVERGENT B0 ;  /* 0x0000000000007941 */ /* 0x000fea0003800200 */
.L_x_0:
[----:B------:R-:W-:Y:S01]  /*01d0*/  STG.E desc[UR4][R4.64], R11 ;  /* 0x0000000b04007986 */ /* 0x000fe2000c101904 */
[----:B------:R-:W-:Y:S05]  /*01e0*/  EXIT ;  /* 0x000000000000794d */ /* 0x000fea0003800000 */
.L_x_3:
[----:B------:R-:W-:-:S00]  /*01f0*/  BRA `(.L_x_3) ;  /* 0xfffffffc00fc7947 */ /* 0x000fc0000383ffff */
[----:B------:R-:W-:-:S00]  /*0200*/  NOP ;  /* 0x0000000000007918 */ /* 0x000fc00000000000 */
[----:B------:R-:W-:-:S00]  /*0210*/  NOP ;  /* 0x0000000000007918 */ /* 0x000fc00000000000 */
[----:B------:R-:W-:-:S00]  /*0220*/  NOP ;  /* 0x0000000000007918 */ /* 0x000fc00000000000 */
[----:B------:R-:W-:-:S00]  /*0230*/  NOP ;  /* 0x0000000000007918 */ /* 0x000fc00000000000 */
[----:B------:R-:W-:-:S00]  /*0240*/  NOP ;  /* 0x0000000000007918 */ /* 0x000fc00000000000 */
[----:B------:R-:W-:-:S00]  /*0250*/  NOP ;  /* 0x0000000000007918 */ /* 0x000fc00000000000 */
[----:B------:R-:W-:-:S00]  /*0260*/  NOP ;  /* 0x0000000000007918 */ /* 0x000fc00000000000 */
[----:B------:R-:W-:-:S00]  /*0270*/  NOP ;  /* 0x0000000000007918 */ /* 0x000fc00000000000 */
.L_x_38:


//--------------------- .text._Z22histogram_smem_atomicsPiiS_i --------------------------
	.section	.text._Z22histogram_smem_atomicsPiiS_i,"ax",@progbits
	.align	128
        .global         _Z22histogram_smem_atomicsPiiS_i
        .type           _Z22histogram_smem_atomicsPiiS_i,@function
        .size           _Z22histogram_smem_atomicsPiiS_i,(.L_x_39 - _Z22histogram_smem_atomicsPiiS_i)
        .other          _Z22histogram_smem_atomicsPiiS_i,@"STO_CUDA_ENTRY STV_DEFAULT"
_Z22histogram_smem_atomicsPiiS_i:
.text._Z22histogram_smem_atomicsPiiS_i:
[----:B------:R-:W-:Y:S01]  /*0000*/  LDC R1, c[0x0][0x37c] ;  /* 0x0000df00ff017b82 */ /* 0x000fe20000000800 */
[----:B------:R-:W0:Y:S07]  /*0010*/  S2R R9, SR_TID.X ;  /* 0x0000000000097919 */ /* 0x000e2e0000002100 */
[----:B------:R-:W1:Y:S01]  /*0020*/  S2UR UR5, SR_CgaCtaId ;  /* 0x00000000000579c3 */ /* 0x000e620000008800 */
[----:B------:R-:W2:Y:S01]  /*0030*/  LDCU UR4, c[0x0][0x398] ;  /* 0x00007300ff0477ac */ /* 0x000ea20008000800 */
[----:B------:R-:W-:Y:S01]  /*0040*/  BSSY.RECONVERGENT B0, `(.L_x_4) ;  /* 0x0000021000007945 */ /* 0x000fe20003800200 */
[----:B------:R-:W3:Y:S01]  /*0050*/  S2R R8, SR_CTAID.X ;  /* 0x0000000000087919 */ /* 0x000ee20000002500 */
[----:B------:R-:W3:Y:S04]  /*0060*/  LDCU UR6, c[0x0][0x360] ;  /* 0x00006c00ff0677ac */ /* 0x000ee80008000800 */
[----:B------:R-:W4:Y:S01]  /*0070*/  LDC R11, c[0x0][0x370] ;  /* 0x0000dc00ff0b7b82 */ /* 0x000f220000000800 */
[----:B------:R-:W3:Y:S01]  /*0080*/  LDCU.64 UR8, c[0x0][0x358] ;  /* 0x00006b00ff0877ac */ /* 0x000ee20008000a00 */
[----:B------:R-:W3:Y:S01]  /*0090*/  LDCU UR10, c[0x0][0x398] ;  /* 0x00007300ff0a77ac */ /* 0x000ee20008000800 */
[----:B------:R-:W3:Y:S01]  /*00a0*/  LDCU UR7, c[0x0][0x388] ;  /* 0x00007100ff0777ac */ /* 0x000ee20008000800 */
[----:B--2---:R-:W-:Y:S01]  /*00b0*/  IMAD.U32 R10, RZ, RZ, UR4 ;  /* 0x00000004ff0a7e24 */ /* 0x004fe2000f8e00ff */
[----:B------:R-:W-:-:S02]  /*00c0*/  UMOV UR4, 0x400 ;  /* 0x0000040000047882 */ /* 0x000fc40000000000 */
[----:B-1----:R-:W-:Y:S01]  /*00d0*/  ULEA UR4, UR5, UR4, 0x18 ;  /* 0x0000000405047291 */ /* 0x002fe2000f8ec0ff */
[----:B------:R-:W1:Y:S01]  /*00e0*/  LDCU UR5, c[0x0][0x388] ;  /* 0x00007100ff0577ac */ /* 0x000e620008000800 */
[----:B0-----:R-:W-:-:S04]  /*00f0*/  ISETP.GE.U32.AND P0, PT, R9, R10, PT ;  /* 0x0000000a0900720c */ /* 0x001fc80003f06070 */
[----:B------:R-:W-:Y:S01]  /*0100*/  LEA R0, R9, UR4, 0x2 ;  /* 0x0000000409007c11 */ /* 0x000fe2000f8e10ff */
[----:B---3--:R-:W-:-:S08]  /*0110*/  IMAD R7, R8, UR6, R9 ;  /* 0x0000000608077c24 */ /* 0x008fd0000f8e0209 */
[----:B------:R0:W-:Y:S01]  /*0120*/  @!P0 STS [R0], RZ ;  /* 0x000000ff00008388 */ /* 0x0001e20000000800 */
[----:B------:R-:W-:Y:S01]  /*0130*/  BAR.SYNC.DEFER_BLOCKING 0x0 ;  /* 0x0000000000007b1d */ /* 0x000fe20000010000 */
[----:B-1----:R-:W-:-:S13]  /*0140*/  ISETP.GE.AND P0, PT, R7, UR5, PT ;  /* 0x0000000507007c0c */ /* 0x002fda000bf06270 */
[----:B0---4-:R-:W-:Y:S05]  /*0150*/  @P0 BRA `(.L_x_5) ;  /* 0x00000000003c0947 */ /* 0x011fea0003800000 */
[----:B------:R-:W0:Y:S01]  /*0160*/  LDC.64 R4, c[0x0][0x380] ;  /* 0x0000e000ff047b82 */ /* 0x000e220000000a00 */
[----:B------:R-:W-:-:S07]  /*0170*/  IMAD R6, R11, UR6, RZ ;  /* 0x000000060b067c24 */ /* 0x000fce000f8e02ff */
.L_x_8:
[----:B0-----:R-:W-:-:S06]  /*0180*/  IMAD.WIDE R2, R7, 0x4, R4 ;  /* 0x0000000407027825 */ /* 0x001fcc00078e0204 */
[----:B------:R-:W2:Y:S01]  /*0190*/  LDG.E R3, desc[UR8][R2.64] ;  /* 0x0000000802037981 */ /* 0x000ea2000c1e1900 */
[----:B------:R-:W-:Y:S01]  /*01a0*/  IMAD.U32 R10, RZ, RZ, UR10 ;  /* 0x0000000aff0a7e24 */ /* 0x000fe2000f8e00ff */
[----:B------:R-:W-:Y:S01]  /*01b0*/  BSSY.RECONVERGENT B1, `(.L_x_6) ;  /* 0x0000008000017945 */ /* 0x000fe20003800200 */
[----:B------:R-:W-:-:S05]  /*01c0*/  IMAD.IADD R7, R6, 0x1, R7 ;  /* 0x0000000106077824 */ /* 0x000fca00078e0207 */
[----:B------:R-:W-:Y:S02]  /*01d0*/  ISETP.GE.AND P1, PT, R7, UR7, PT ;  /* 0x0000000707007c0c */ /* 0x000fe4000bf26270 */
[----:B--2---:R-:W-:-:S04]  /*01e0*/  ISETP.GE.AND P0, PT, R3, R10, PT ;  /* 0x0000000a0300720c */ /* 0x004fc80003f06270 */
[----:B------:R-:W-:-:S13]  /*01f0*/  ISETP.LT.OR P0, PT, R3, RZ, P0 ;  /* 0x000000ff0300720c */ /* 0x000fda0000701670 */
[----:B------:R-:W-:Y:S05]  /*0200*/  @P0 BRA `(.L_x_7) ;  /* 0x0000000000080947 */ /* 0x000fea0003800000 */
[----:B------:R-:W-:-:S05]  /*0210*/  LEA R2, R3, UR4, 0x2 ;  /* 0x0000000403027c11 */ /* 0x000fca000f8e10ff */
[----:B------:R0:W-:Y:S02]  /*0220*/  ATOMS.POPC.INC.32 RZ, [R2+URZ] ;  /* 0x0000000002ff7f8c */ /* 0x0001e4000d8000ff */
.L_x_7:
[----:B------:R-:W-:Y:S05]  /*0230*/  BSYNC.RECONVERGENT B1 ;  /* 0x0000000000017941 */ /* 0x000fea0003800200 */
.L_x_6:
[----:B------:R-:W-:Y:S05]  /*0240*/  @!P1 BRA `(.L_x_8) ;  /* 0xfffffffc00cc9947 */ /* 0x000fea000383ffff */
.L_x_5:
[----:B------:R-:W-:Y:S05]  /*0250*/  BSYNC.RECONVERGENT B0 ;  /* 0x0000000000007941 */ /* 0x000fea0003800200 */
.L_x_4:
[----:B------:R-:W0:Y:S08]  /*0260*/  S2UR UR5, SR_CTAID.Y ;  /* 0x00000000000579c3 */ /* 0x000e300000002600 */
[----:B------:R-:W-:Y:S01]  /*0270*/  BAR.SYNC.DEFER_BLOCKING 0x0 ;  /* 0x0000000000007b1d */ /* 0x000fe20000010000 */
[----:B------:R-:W-:Y:S01]  /*0280*/  ISETP.GE.U32.AND P0, PT, R9, R10, PT ;  /* 0x0000000a0900720c */ /* 0x000fe20003f06070 */
[----:B0-----:R-:W-:-:S12]  /*0290*/  IMAD R2, R11, UR5, R8 ;  /* 0x000000050b027c24 */ /* 0x001fd8000f8e0208 */
[----:B------:R-:W-:Y:S05]  /*02a0*/  @P0 EXIT ;  /* 0x000000000000094d */ /* 0x000fea0003800000 */
[----:B------:R-:W0:Y:S01]  /*02b0*/  LDS R5, [R0] ;  /* 0x0000000000057984 */ /* 0x000e220000000800 */
[----:B------:R-:W1:Y:S01]  /*02c0*/  LDCU.64 UR4, c[0x0][0x390] ;  /* 0x00007200ff0477ac */ /* 0x000e620008000a00 */
[----:B------:R-:W-:-:S05]  /*02d0*/  IMAD R2, R2, R10, RZ ;  /* 0x0000000a02027224 */ /* 0x000fca00078e02ff */
[----:B------:R-:W-:-:S04]  /*02e0*/  IADD3 R9, P0, PT, R2, R9, RZ ;  /* 0x0000000902097210 */ /* 0x000fc80007f1e0ff */
[----:B------:R-:W-:Y:S02]  /*02f0*/  LEA.HI.X.SX32 R4, R2, RZ, 0x1, P0 ;  /* 0x000000ff02047211 */ /* 0x000fe400000f0eff */
[----:B-1----:R-:W-:-:S04]  /*0300*/  LEA R2, P0, R9, UR4, 0x2 ;  /* 0x0000000409027c11 */ /* 0x002fc8000f8010ff */
[----:B------:R-:W-:-:S05]  /*0310*/  LEA.HI.X R3, R9, UR5, R4, 0x2, P0 ;  /* 0x0000000509037c11 */ /* 0x000fca00080f1404 */
[----:B0-----:R-:W-:Y:S01]  /*0320*/  REDG.E.ADD.STRONG.GPU desc[UR8][R2.64], R5 ;  /* 0x000000050200798e */ /* 0x001fe2000c12e108 */
[----:B------:R-:W-:Y:S05]  /*0330*/  EXIT ;  /* 0x000000000000794d */ /* 0x000fea0003800000 */
.L_x_9:
        /* <DEDUP_REMOVED lines=12> */
.L_x_39:


//--------------------- .text._Z22histogram_gmem_atomicsPiiS_i --------------------------
	.section	.text._Z22histogram_gmem_atomicsPiiS_i,"ax",@progbits
	.align	128
        .global         _Z22histogram_gmem_atomicsPiiS_i
        .type           _Z22histogram_gmem_atomicsPiiS_i,@function
        .size           _Z22histogram_gmem_atomicsPiiS_i,(.L_x_40 - _Z22histogram_gmem_atomicsPiiS_i)
        .other          _Z22histogram_gmem_atomicsPiiS_i,@"STO_CUDA_ENTRY STV_DEFAULT"
_Z22histogram_gmem_atomicsPiiS_i:
.text._Z22histogram_gmem_atomicsPiiS_i:
[----:B------:R-:W-:Y:S01]  /*0000*/  LDC R1, c[0x0][0x37c] ;  /* 0x0000df00ff017b82 */ /* 0x000fe20000000800 */
[----:B------:R-:W0:Y:S01]  /*0010*/  S2R R2, SR_CTAID.X ;  /* 0x0000000000027919 */ /* 0x000e220000002500 */
[----:B------:R-:W0:Y:S01]  /*0020*/  LDCU UR4, c[0x0][0x360] ;  /* 0x00006c00ff0477ac */ /* 0x000e220008000800 */
[----:B------:R-:W0:Y:S01]  /*0030*/  S2R R3, SR_TID.X ;  /* 0x0000000000037919 */ /* 0x000e220000002100 */
[----:B------:R-:W1:Y:S01]  /*0040*/  LDCU UR5, c[0x0][0x388] ;  /* 0x00007100ff0577ac */ /* 0x000e620008000800 */
[----:B0-----:R-:W-:-:S05]  /*0050*/  IMAD R0, R2, UR4, R3 ;  /* 0x0000000402007c24 */ /* 0x001fca000f8e0203 */
[----:B-1----:R-:W-:-:S13]  /*0060*/  ISETP.GE.AND P0, PT, R0, UR5, PT ;  /* 0x0000000500007c0c */ /* 0x002fda000bf06270 */
[----:B------:R-:W-:Y:S05]  /*0070*/  @P0 EXIT ;  /* 0x000000000000094d */ /* 0x000fea0003800000 */
[----:B------:R-:W0:Y:S01]  /*0080*/  S2R R3, SR_CTAID.Y ;  /* 0x0000000000037919 */ /* 0x000e220000002600 */
[----:B------:R-:W1:Y:S01]  /*0090*/  LDCU UR5, c[0x0][0x370] ;  /* 0x00006e00ff0577ac */ /* 0x000e620008000800 */
[----:B------:R-:W2:Y:S01]  /*00a0*/  LDC.64 R4, c[0x0][0x380] ;  /* 0x0000e000ff047b82 */ /* 0x000ea20000000a00 */
[----:B------:R-:W3:Y:S01]  /*00b0*/  LDCU UR8, c[0x0][0x398] ;  /* 0x00007300ff0877ac */ /* 0x000ee20008000800 */
[----:B------:R-:W4:Y:S01]  /*00c0*/  LDCU.64 UR6, c[0x0][0x358] ;  /* 0x00006b00ff0677ac */ /* 0x000f220008000a00 */
[----:B------:R-:W0:Y:S01]  /*00d0*/  LDCU UR9, c[0x0][0x398] ;  /* 0x00007300ff0977ac */ /* 0x000e220008000800 */
[----:B------:R-:W0:Y:S01]  /*00e0*/  LDCU UR12, c[0x0][0x388] ;  /* 0x00007100ff0c77ac */ /* 0x000e220008000800 */
[----:B------:R-:W0:Y:S01]  /*00f0*/  LDCU.64 UR10, c[0x0][0x390] ;  /* 0x00007200ff0a77ac */ /* 0x000e220008000a00 */
[----:B-1----:R-:W-:Y:S02]  /*0100*/  UIMAD UR4, UR4, UR5, URZ ;  /* 0x00000005040472a4 */ /* 0x002fe4000f8e02ff */
[----:B0-----:R-:W-:-:S04]  /*0110*/  IMAD R2, R3, UR5, R2 ;  /* 0x0000000503027c24 */ /* 0x001fc8000f8e0202 */
[----:B---34-:R-:W-:-:S07]  /*0120*/  IMAD R6, R2, UR8, RZ ;  /* 0x0000000802067c24 */ /* 0x018fce000f8e02ff */
.L_x_12:
[----:B0-2---:R-:W-:-:S06]  /*0130*/  IMAD.WIDE R2, R0, 0x4, R4 ;  /* 0x0000000400027825 */ /* 0x005fcc00078e0204 */
[----:B------:R-:W2:Y:S01]  /*0140*/  LDG.E R3, desc[UR6][R2.64] ;  /* 0x0000000602037981 */ /* 0x000ea2000c1e1900 */
[----:B------:R-:W-:Y:S01]  /*0150*/  VIADD R0, R0, UR4 ;  /* 0x0000000400007c36 */ /* 0x000fe20008000000 */
[----:B------:R-:W-:Y:S04]  /*0160*/  BSSY.RECONVERGENT B0, `(.L_x_10) ;  /* 0x000000b000007945 */ /* 0x000fe80003800200 */
[----:B------:R-:W-:Y:S02]  /*0170*/  ISETP.GE.AND P1, PT, R0, UR12, PT ;  /* 0x0000000c00007c0c */ /* 0x000fe4000bf26270 */
[----:B--2---:R-:W-:-:S04]  /*0180*/  ISETP.GE.AND P0, PT, R3, UR9, PT ;  /* 0x0000000903007c0c */ /* 0x004fc8000bf06270 */
[----:B------:R-:W-:-:S13]  /*0190*/  ISETP.LT.OR P0, PT, R3, RZ, P0 ;  /* 0x000000ff0300720c */ /* 0x000fda0000701670 */
[----:B------:R-:W-:Y:S05]  /*01a0*/  @P0 BRA `(.L_x_11) ;  /* 0x0000000000180947 */ /* 0x000fea0003800000 */
[----:B------:R-:W-:Y:S01]  /*01b0*/  IADD3 R3, P0, PT, R6, R3, RZ ;  /* 0x0000000306037210 */ /* 0x000fe20007f1e0ff */
[----:B------:R-:W-:-:S03]  /*01c0*/  IMAD.MOV.U32 R7, RZ, RZ, 0x1 ;  /* 0x00000001ff077424 */ /* 0x000fc600078e00ff */
[----:B------:R-:W-:Y:S02]  /*01d0*/  LEA.HI.X.SX32 R8, R6, RZ, 0x1, P0 ;  /* 0x000000ff06087211 */ /* 0x000fe400000f0eff */
[----:B------:R-:W-:-:S04]  /*01e0*/  LEA R2, P0, R3, UR10, 0x2 ;  /* 0x0000000a03027c11 */ /* 0x000fc8000f8010ff */
[----:B------:R-:W-:-:S05]  /*01f0*/  LEA.HI.X R3, R3, UR11, R8, 0x2, P0 ;  /* 0x0000000b03037c11 */ /* 0x000fca00080f1408 */
[----:B------:R0:W-:Y:S04]  /*0200*/  REDG.E.ADD.STRONG.GPU desc[UR6][R2.64], R7 ;  /* 0x000000070200798e */ /* 0x0001e8000c12e106 */
.L_x_11:
[----:B------:R-:W-:Y:S05]  /*0210*/  BSYNC.RECONVERGENT B0 ;  /* 0x0000000000007941 */ /* 0x000fea0003800200 */
.L_x_10:
[----:B------:R-:W-:Y:S05]  /*0220*/  @!P1 BRA `(.L_x_12) ;  /* 0xfffffffc00c09947 */ /* 0x000fea000383ffff */
[----:B------:R-:W-:Y:S05]  /*0230*/  EXIT ;  /* 0x000000000000794d */ /* 0x000fea0003800000 */
.L_x_13:
        /* <DEDUP_REMOVED lines=12> */
.L_x_40:


//--------------------- .text._Z23histo_privatized_kernelPiiS_i --------------------------
	.section	.text._Z23histo_privatized_kernelPiiS_i,"ax",@progbits
	.align	128
        .global         _Z23histo_privatized_kernelPiiS_i
        .type           _Z23histo_privatized_kernelPiiS_i,@function
        .size           _Z23histo_privatized_kernelPiiS_i,(.L_x_41 - _Z23histo_privatized_kernelPiiS_i)
        .other          _Z23histo_privatized_kernelPiiS_i,@"STO_CUDA_ENTRY STV_DEFAULT"
_Z23histo_privatized_kernelPiiS_i:
.text._Z23histo_privatized_kernelPiiS_i:
[----:B------:R-:W-:Y:S01]  /*0000*/  LDC R1, c[0x0][0x37c] ;  /* 0x0000df00ff017b82 */ /* 0x000fe20000000800 */
[----:B------:R-:W0:Y:S07]  /*0010*/  S2R R8, SR_TID.X ;  /* 0x0000000000087919 */ /* 0x000e2e0000002100 */
[----:B------:R-:W1:Y:S01]  /*0020*/  S2UR UR5, SR_CgaCtaId ;  /* 0x00000000000579c3 */ /* 0x000e620000008800 */
[----:B------:R-:W2:Y:S01]  /*0030*/  LDCU UR4, c[0x0][0x398] ;  /* 0x00007300ff0477ac */ /* 0x000ea20008000800 */
[----:B------:R-:W-:Y:S01]  /*0040*/  BSSY.RECONVERGENT B0, `(.L_x_14) ;  /* 0x0000021000007945 */ /* 0x000fe20003800200 */
[----:B------:R-:W3:Y:S01]  /*0050*/  S2R R7, SR_CTAID.X ;  /* 0x0000000000077919 */ /* 0x000ee20000002500 */
[----:B------:R-:W3:Y:S01]  /*0060*/  LDCU UR6, c[0x0][0x360] ;  /* 0x00006c00ff0677ac */ /* 0x000ee20008000800 */
[----:B------:R-:W4:Y:S01]  /*0070*/  LDCU.64 UR8, c[0x0][0x358] ;  /* 0x00006b00ff0877ac */ /* 0x000f220008000a00 */
[----:B------:R-:W0:Y:S01]  /*0080*/  LDCU UR10, c[0x0][0x398] ;  /* 0x00007300ff0a77ac */ /* 0x000e220008000800 */
[----:B------:R-:W0:Y:S01]  /*0090*/  LDCU UR7, c[0x0][0x388] ;  /* 0x00007100ff0777ac */ /* 0x000e220008000800 */
        /* <DEDUP_REMOVED lines=11> */
[----:B------:R-:W0:Y:S08]  /*0150*/  LDC R6, c[0x0][0x370] ;  /* 0x0000dc00ff067b82 */ /* 0x000e300000000800 */
[----:B------:R-:W1:Y:S01]  /*0160*/  LDC.64 R4, c[0x0][0x380] ;  /* 0x0000e000ff047b82 */ /* 0x000e620000000a00 */
[----:B0-----:R-:W-:-:S07]  /*0170*/  IMAD R6, R6, UR6, RZ ;  /* 0x0000000606067c24 */ /* 0x001fce000f8e02ff */
.L_x_18:
[----:B01----:R-:W-:-:S06]  /*0180*/  IMAD.WIDE R2, R7, 0x4, R4 ;  /* 0x0000000407027825 */ /* 0x003fcc00078e0204 */
        /* <DEDUP_REMOVED lines=10> */
.L_x_17:
[----:B------:R-:W-:Y:S05]  /*0230*/  BSYNC.RECONVERGENT B1 ;  /* 0x0000000000017941 */ /* 0x000fea0003800200 */
.L_x_16:
[----:B------:R-:W-:Y:S05]  /*0240*/  @!P1 BRA `(.L_x_18) ;  /* 0xfffffffc00cc9947 */ /* 0x000fea000383ffff */
.L_x_15:
[----:B------:R-:W-:Y:S05]  /*0250*/  BSYNC.RECONVERGENT B0 ;  /* 0x0000000000007941 */ /* 0x000fea0003800200 */
.L_x_14:
[----:B------:R-:W-:Y:S01]  /*0260*/  BAR.SYNC.DEFER_BLOCKING 0x0 ;  /* 0x0000000000007b1d */ /* 0x000fe20000010000 */
[----:B------:R-:W-:-:S13]  /*0270*/  ISETP.GE.U32.AND P0, PT, R8, R9, PT ;  /* 0x000000090800720c */ /* 0x000fda0003f06070 */
[----:B------:R-:W-:Y:S05]  /*0280*/  @P0 EXIT ;  /* 0x000000000000094d */ /* 0x000fea0003800000 */
[----:B------:R-:W1:Y:S01]  /*0290*/  LDS R5, [R0] ;  /* 0x0000000000057984 */ /* 0x000e620000000800 */
[----:B0-----:R-:W0:Y:S02]  /*02a0*/  LDC.64 R2, c[0x0][0x390] ;  /* 0x0000e400ff027b82 */ /* 0x001e240000000a00 */
[----:B0-----:R-:W-:-:S05]  /*02b0*/  IMAD.WIDE.U32 R2, R8, 0x4, R2 ;  /* 0x0000000408027825 */ /* 0x001fca00078e0002 */
[----:B-1----:R-:W-:Y:S01]  /*02c0*/  REDG.E.ADD.STRONG.GPU desc[UR8][R2.64], R5 ;  /* 0x000000050200798e */ /* 0x002fe2000c12e108 */
[----:B------:R-:W-:Y:S05]  /*02d0*/  EXIT ;  /* 0x000000000000794d */ /* 0x000fea0003800000 */
.L_x_19:
        /* <DEDUP_REMOVED lines=10> */
.L_x_41:


//--------------------- .text._Z14histo_kernel_2PiiS_i --------------------------
	.section	.text._Z14histo_kernel_2PiiS_i,"ax",@progbits
	.align	128
        .global         _Z14histo_kernel_2PiiS_i
        .type           _Z14histo_kernel_2PiiS_i,@function
        .size           _Z14histo_kernel_2PiiS_i,(.L_x_42 - _Z14histo_kernel_2PiiS_i)
        .other          _Z14histo_kernel_2PiiS_i,@"STO_CUDA_ENTRY STV_DEFAULT"
_Z14histo_kernel_2PiiS_i:
.text._Z14histo_kernel_2PiiS_i:
        /* <DEDUP_REMOVED lines=8> */
[----:B------:R-:W0:Y:S01]  /*0080*/  LDC.64 R4, c[0x0][0x380] ;  /* 0x0000e000ff047b82 */ /* 0x000e220000000a00 */
[----:B------:R-:W1:Y:S01]  /*0090*/  LDCU UR5, c[0x0][0x370] ;  /* 0x00006e00ff0577ac */ /* 0x000e620008000800 */
[----:B------:R-:W2:Y:S06]  /*00a0*/  LDCU.64 UR6, c[0x0][0x358] ;  /* 0x00006b00ff0677ac */ /* 0x000eac0008000a00 */
[----:B------:R-:W3:Y:S01]  /*00b0*/  LDC.64 R6, c[0x0][0x390] ;  /* 0x0000e400ff067b82 */ /* 0x000ee20000000a00 */
[----:B------:R-:W4:Y:S01]  /*00c0*/  LDCU UR9, c[0x0][0x388] ;  /* 0x00007100ff0977ac */ /* 0x000f220008000800 */
[----:B------:R-:W0:Y:S01]  /*00d0*/  LDCU UR8, c[0x0][0x398] ;  /* 0x00007300ff0877ac */ /* 0x000e220008000800 */
[----:B-1----:R-:W-:-:S12]  /*00e0*/  UIMAD UR4, UR4, UR5, URZ ;  /* 0x00000005040472a4 */ /* 0x002fd8000f8e02ff */
.L_x_22:
[----:B0-----:R-:W-:-:S06]  /*00f0*/  IMAD.WIDE R2, R0, 0x4, R4 ;  /* 0x0000000400027825 */ /* 0x001fcc00078e0204 */
[----:B--2---:R-:W2:Y:S01]  /*0100*/  LDG.E R3, desc[UR6][R2.64] ;  /* 0x0000000602037981 */ /* 0x004ea2000c1e1900 */
[----:B------:R-:W-:Y:S01]  /*0110*/  VIADD R0, R0, UR4 ;  /* 0x0000000400007c36 */ /* 0x000fe20008000000 */
[----:B------:R-:W-:Y:S04]  /*0120*/  BSSY.RECONVERGENT B0, `(.L_x_20) ;  /* 0x0000008000007945 */ /* 0x000fe80003800200 */
[----:B----4-:R-:W-:Y:S02]  /*0130*/  ISETP.GE.AND P1, PT, R0, UR9, PT ;  /* 0x0000000900007c0c */ /* 0x010fe4000bf26270 */
[----:B--2---:R-:W-:-:S04]  /*0140*/  ISETP.GE.AND P0, PT, R3, UR8, PT ;  /* 0x0000000803007c0c */ /* 0x004fc8000bf06270 */
[----:B------:R-:W-:-:S13]  /*0150*/  ISETP.LT.OR P0, PT, R3, RZ, P0 ;  /* 0x000000ff0300720c */ /* 0x000fda0000701670 */
[----:B------:R-:W-:Y:S05]  /*0160*/  @P0 BRA `(.L_x_21) ;  /* 0x00000000000c0947 */ /* 0x000fea0003800000 */
[----:B------:R-:W-:Y:S02]  /*0170*/  HFMA2 R9, -RZ, RZ, 0, 5.9604644775390625e-08 ;  /* 0x00000001ff097431 */ /* 0x000fe400000001ff */
[----:B---3--:R-:W-:-:S05]  /*0180*/  IMAD.WIDE.U32 R2, R3, 0x4, R6 ;  /* 0x0000000403027825 */ /* 0x008fca00078e0006 */
[----:B------:R0:W-:Y:S02]  /*0190*/  REDG.E.ADD.STRONG.GPU desc[UR6][R2.64], R9 ;  /* 0x000000090200798e */ /* 0x0001e4000c12e106 */
.L_x_21:
[----:B------:R-:W-:Y:S05]  /*01a0*/  BSYNC.RECONVERGENT B0 ;  /* 0x0000000000007941 */ /* 0x000fea0003800200 */
.L_x_20:
[----:B------:R-:W-:Y:S05]  /*01b0*/  @!P1 BRA `(.L_x_22) ;  /* 0xfffffffc00cc9947 */ /* 0x000fea000383ffff */
[----:B------:R-:W-:Y:S05]  /*01c0*/  EXIT ;  /* 0x000000000000794d */ /* 0x000fea0003800000 */
.L_x_23:
        /* <DEDUP_REMOVED lines=11> */
.L_x_42:


//--------------------- .text._Z12histo_kernelPiiS_i --------------------------
	.section	.text._Z12histo_kernelPiiS_i,"ax",@progbits
	.align	128
        .global         _Z12histo_kernelPiiS_i
        .type           _Z12histo_kernelPiiS_i,@function
        .size           _Z12histo_kernelPiiS_i,(.L_x_43 - _Z12histo_kernelPiiS_i)
        .other          _Z12histo_kernelPiiS_i,@"STO_CUDA_ENTRY STV_DEFAULT"
_Z12histo_kernelPiiS_i:
.text._Z12histo_kernelPiiS_i:
[----:B------:R-:W-:Y:S01]  /*0000*/  LDC R1, c[0x0][0x37c] ;  /* 0x0000df00ff017b82 */ /* 0x000fe20000000800 */
[----:B------:R-:W0:Y:S07]  /*0010*/  LDCU UR5, c[0x0][0x360] ;  /* 0x00006c00ff0577ac */ /* 0x000e2e0008000800 */
[----:B------:R-:W0:Y:S01]  /*0020*/  LDC R0, c[0x0][0x370] ;  /* 0x0000dc00ff007b82 */ /* 0x000e220000000800 */
[----:B------:R-:W1:Y:S02]  /*0030*/  LDCU UR4, c[0x0][0x388] ;  /* 0x00007100ff0477ac */ /* 0x000e640008000800 */
[----:B-1----:R-:W-:Y:S01]  /*0040*/  UIADD3 UR4, UPT, UPT, UR4, -0x1, URZ ;  /* 0xffffffff04047890 */ /* 0x002fe2000fffe0ff */
[----:B0-----:R-:W-:-:S04]  /*0050*/  IMAD R0, R0, UR5, RZ ;  /* 0x0000000500007c24 */ /* 0x001fc8000f8e02ff */
[----:B------:R-:W0:Y:S01]  /*0060*/  I2F.U32.RP R4, R0 ;  /* 0x0000000000047306 */ /* 0x000e220000209000 */
[----:B------:R-:W-:Y:S01]  /*0070*/  IMAD.MOV R5, RZ, RZ, -R0 ;  /* 0x000000ffff057224 */ /* 0x000fe200078e0a00 */
[----:B------:R-:W-:-:S06]  /*0080*/  ISETP.NE.U32.AND P2, PT, R0, RZ, PT ;  /* 0x000000ff0000720c */ /* 0x000fcc0003f45070 */
[----:B0-----:R-:W0:Y:S02]  /*0090*/  MUFU.RCP R4, R4 ;  /* 0x0000000400047308 */ /* 0x001e240000001000 */
[----:B0-----:R-:W-:-:S06]  /*00a0*/  VIADD R2, R4, 0xffffffe ;  /* 0x0ffffffe04027836 */ /* 0x001fcc0000000000 */
[----:B------:R0:W1:Y:S02]  /*00b0*/  F2I.FTZ.U32.TRUNC.NTZ R3, R2 ;  /* 0x0000000200037305 */ /* 0x000064000021f000 */
[----:B0-----:R-:W-:Y:S02]  /*00c0*/  IMAD.MOV.U32 R2, RZ, RZ, RZ ;  /* 0x000000ffff027224 */ /* 0x001fe400078e00ff */
[----:B-1----:R-:W-:-:S04]  /*00d0*/  IMAD R5, R5, R3, RZ ;  /* 0x0000000305057224 */ /* 0x002fc800078e02ff */
[----:B------:R-:W-:Y:S02]  /*00e0*/  IMAD.HI.U32 R3, R3, R5, R2 ;  /* 0x0000000503037227 */ /* 0x000fe400078e0002 */
[----:B------:R-:W0:Y:S04]  /*00f0*/  S2R R2, SR_TID.X ;  /* 0x0000000000027919 */ /* 0x000e280000002100 */
[----:B------:R-:W-:-:S05]  /*0100*/  IMAD.HI.U32 R6, R3, UR4, RZ ;  /* 0x0000000403067c27 */ /* 0x000fca000f8e00ff */
[----:B------:R-:W-:-:S05]  /*0110*/  IADD3 R3, PT, PT, -R6, RZ, RZ ;  /* 0x000000ff06037210 */ /* 0x000fca0007ffe1ff */
[----:B------:R-:W-:-:S05]  /*0120*/  IMAD R3, R0, R3, UR4 ;  /* 0x0000000400037e24 */ /* 0x000fca000f8e0203 */
[----:B------:R-:W-:-:S13]  /*0130*/  ISETP.GE.U32.AND P0, PT, R3, R0, PT ;  /* 0x000000000300720c */ /* 0x000fda0003f06070 */
[----:B------:R-:W-:Y:S02]  /*0140*/  @P0 IMAD.IADD R3, R3, 0x1, -R0 ;  /* 0x0000000103030824 */ /* 0x000fe400078e0a00 */
[----:B------:R-:W-:-:S03]  /*0150*/  @P0 VIADD R6, R6, 0x1 ;  /* 0x0000000106060836 */ /* 0x000fc60000000000 */
[-C--:B------:R-:W-:Y:S02]  /*0160*/  ISETP.GE.U32.AND P1, PT, R3, R0.reuse, PT ;  /* 0x000000000300720c */ /* 0x080fe40003f26070 */
[----:B------:R-:W1:Y:S11]  /*0170*/  S2R R3, SR_CTAID.X ;  /* 0x0000000000037919 */ /* 0x000e760000002500 */
[----:B------:R-:W-:Y:S01]  /*0180*/  @P1 VIADD R6, R6, 0x1 ;  /* 0x0000000106061836 */ /* 0x000fe20000000000 */
[----:B------:R-:W-:-:S04]  /*0190*/  @!P2 LOP3.LUT R6, RZ, R0, RZ, 0x33, !PT ;  /* 0x00000000ff06a212 */ /* 0x000fc800078e33ff */
[----:B------:R-:W-:-:S13]  /*01a0*/  ISETP.GT.U32.AND P0, PT, R6, 0x7ffffffe, PT ;  /* 0x7ffffffe0600780c */ /* 0x000fda0003f04070 */
[----:B0-----:R-:W-:Y:S05]  /*01b0*/  @P0 EXIT ;  /* 0x000000000000094d */ /* 0x001fea0003800000 */
[C---:B------:R-:W-:Y:S01]  /*01c0*/  ISETP.GE.U32.AND P0, PT, R6.reuse, 0x3, PT ;  /* 0x000000030600780c */ /* 0x040fe20003f06070 */
[----:B-1----:R-:W-:Y:S01]  /*01d0*/  IMAD R3, R3, UR5, R2 ;  /* 0x0000000503037c24 */ /* 0x002fe2000f8e0202 */
[----:B------:R-:W-:Y:S01]  /*01e0*/  IADD3 R8, PT, PT, R6, 0x1, RZ ;  /* 0x0000000106087810 */ /* 0x000fe20007ffe0ff */
[----:B------:R-:W0:Y:S01]  /*01f0*/  LDCU.64 UR6, c[0x0][0x358] ;  /* 0x00006b00ff0677ac */ /* 0x000e220008000a00 */
[----:B------:R-:W-:Y:S02]  /*0200*/  IMAD.MOV.U32 R0, RZ, RZ, RZ ;  /* 0x000000ffff007224 */ /* 0x000fe400078e00ff */
[----:B------:R-:W-:Y:S01]  /*0210*/  IMAD R3, R3, R6, R3 ;  /* 0x0000000603037224 */ /* 0x000fe200078e0203 */
[----:B------:R-:W-:-:S06]  /*0220*/  LOP3.LUT R2, R8, 0x3, RZ, 0xc0, !PT ;  /* 0x0000000308027812 */ /* 0x000fcc00078ec0ff */
[----:B------:R-:W-:Y:S05]  /*0230*/  @!P0 BRA `(.L_x_24) ;  /* 0x0000000000f08947 */ /* 0x000fea0003800000 */
[----:B------:R-:W1:Y:S01]  /*0240*/  LDC.64 R6, c[0x0][0x390] ;  /* 0x0000e400ff067b82 */ /* 0x000e620000000a00 */
[----:B------:R-:W-:Y:S01]  /*0250*/  LOP3.LUT R0, R8, 0xfffffffc, RZ, 0xc0, !PT ;  /* 0xfffffffc08007812 */ /* 0x000fe200078ec0ff */
[----:B------:R-:W2:Y:S04]  /*0260*/  LDCU UR5, c[0x0][0x398] ;  /* 0x00007300ff0577ac */ /* 0x000ea80008000800 */
[----:B------:R-:W-:Y:S01]  /*0270*/  IMAD.MOV R12, RZ, RZ, -R0 ;  /* 0x000000ffff0c7224 */ /* 0x000fe200078e0a00 */
[----:B------:R-:W3:Y:S01]  /*0280*/  LDCU UR8, c[0x0][0x388] ;  /* 0x00007100ff0877ac */ /* 0x000ee20008000800 */
[----:B------:R-:W4:Y:S01]  /*0290*/  LDC.64 R4, c[0x0][0x380] ;  /* 0x0000e000ff047b82 */ /* 0x000f220000000a00 */
[----:B------:R-:W-:-:S05]  /*02a0*/  UMOV UR4, URZ ;  /* 0x000000ff00047c82 */ /* 0x000fca0008000000 */
.L_x_33:
[----:B----4-:R-:W-:Y:S01]  /*02b0*/  IADD3 R9, PT, PT, R3, UR4, RZ ;  /* 0x0000000403097c10 */ /* 0x010fe2000fffe0ff */
[----:B------:R-:W-:Y:S01]  /*02c0*/  VIADD R12, R12, 0x4 ;  /* 0x000000040c0c7836 */ /* 0x000fe20000000000 */
[----:B------:R-:W-:Y:S02]  /*02d0*/  BSSY.RECONVERGENT B0, `(.L_x_25) ;  /* 0x0000012000007945 */ /* 0x000fe40003800200 */
[C---:B---3--:R-:W-:Y:S01]  /*02e0*/  ISETP.GE.AND P0, PT, R9.reuse, UR8, PT ;  /* 0x0000000809007c0c */ /* 0x048fe2000bf06270 */
[C---:B------:R-:W-:Y:S01]  /*02f0*/  VIADD R8, R9.reuse, 0x1 ;  /* 0x0000000109087836 */ /* 0x040fe20000000000 */
[C---:B0-2---:R-:W-:Y:S01]  /*0300*/  IADD3 R11, PT, PT, R9.reuse, 0x3, RZ ;  /* 0x00000003090b7810 */ /* 0x045fe20007ffe0ff */
[C---:B------:R-:W-:Y:S01]  /*0310*/  VIADD R10, R9.reuse, 0x2 ;  /* 0x00000002090a7836 */ /* 0x040fe20000000000 */
[----:B------:R-:W-:Y:S02]  /*0320*/  ISETP.NE.AND P4, PT, R12, RZ, PT ;  /* 0x000000ff0c00720c */ /* 0x000fe40003f85270 */
[----:B------:R-:W-:Y:S01]  /*0330*/  ISETP.GE.AND P1, PT, R8, UR8, PT ;  /* 0x0000000808007c0c */ /* 0x000fe2000bf26270 */
[----:B----4-:R-:W-:Y:S01]  /*0340*/  IMAD.WIDE R8, R9, 0x4, R4 ;  /* 0x0000000409087825 */ /* 0x010fe200078e0204 */
[----:B------:R-:W-:-:S02]  /*0350*/  ISETP.GE.AND P2, PT, R10, UR8, PT ;  /* 0x000000080a007c0c */ /* 0x000fc4000bf46270 */
[----:B------:R-:W-:-:S03]  /*0360*/  ISETP.GE.AND P3, PT, R11, UR8, PT ;  /* 0x000000080b007c0c */ /* 0x000fc6000bf66270 */
[----:B------:R-:W-:Y:S10]  /*0370*/  @P0 BRA `(.L_x_26) ;  /* 0x00000000001c0947 */ /* 0x000ff40003800000 */
[----:B0-----:R-:W2:Y:S02]  /*0380*/  LDG.E R11, desc[UR6][R8.64] ;  /* 0x00000006080b7981 */ /* 0x001ea4000c1e1900 */
[----:B--2---:R-:W-:-:S04]  /*0390*/  ISETP.GE.AND P0, PT, R11, UR5, PT ;  /* 0x000000050b007c0c */ /* 0x004fc8000bf06270 */
[----:B------:R-:W-:-:S13]  /*03a0*/  ISETP.LT.OR P0, PT, R11, RZ, P0 ;  /* 0x000000ff0b00720c */ /* 0x000fda0000701670 */
[----:B------:R-:W-:Y:S05]  /*03b0*/  @P0 BRA `(.L_x_26) ;  /* 0x00000000000c0947 */ /* 0x000fea0003800000 */
[----:B-1----:R-:W-:-:S04]  /*03c0*/  IMAD.WIDE.U32 R10, R11, 0x4, R6 ;  /* 0x000000040b0a7825 */ /* 0x002fc800078e0006 */
[----:B------:R-:W-:-:S05]  /*03d0*/  IMAD.MOV.U32 R13, RZ, RZ, 0x1 ;  /* 0x00000001ff0d7424 */ /* 0x000fca00078e00ff */
[----:B------:R3:W-:Y:S02]  /*03e0*/  REDG.E.ADD.STRONG.GPU desc[UR6][R10.64], R13 ;  /* 0x0000000d0a00798e */ /* 0x0007e4000c12e106 */
.L_x_26:
[----:B0-2---:R-:W-:Y:S05]  /*03f0*/  BSYNC.RECONVERGENT B0 ;  /* 0x0000000000007941 */ /* 0x005fea0003800200 */
.L_x_25:
[----:B------:R-:W-:Y:S04]  /*0400*/  BSSY.RECONVERGENT B0, `(.L_x_27) ;  /* 0x0000009000007945 */ /* 0x000fe80003800200 */
[----:B------:R-:W-:Y:S05]  /*0410*/  @P1 BRA `(.L_x_28) ;  /* 0x00000000001c1947 */ /* 0x000fea0003800000 */
[----:B---3--:R-:W2:Y:S02]  /*0420*/  LDG.E R11, desc[UR6][R8.64+0x4] ;  /* 0x00000406080b7981 */ /* 0x008ea4000c1e1900 */
[----:B--2---:R-:W-:-:S04]  /*0430*/  ISETP.GE.AND P0, PT, R11, UR5, PT ;  /* 0x000000050b007c0c */ /* 0x004fc8000bf06270 */
[----:B------:R-:W-:-:S13]  /*0440*/  ISETP.LT.OR P0, PT, R11, RZ, P0 ;  /* 0x000000ff0b00720c */ /* 0x000fda0000701670 */
[----:B------:R-:W-:Y:S05]  /*0450*/  @P0 BRA `(.L_x_28) ;  /* 0x00000000000c0947 */ /* 0x000fea0003800000 */
[----:B------:R-:W-:Y:S02]  /*0460*/  HFMA2 R13, -RZ, RZ, 0, 5.9604644775390625e-08 ;  /* 0x00000001ff0d7431 */ /* 0x000fe400000001ff */
[----:B-1----:R-:W-:-:S05]  /*0470*/  IMAD.WIDE.U32 R10, R11, 0x4, R6 ;  /* 0x000000040b0a7825 */ /* 0x002fca00078e0006 */
[----:B------:R0:W-:Y:S02]  /*0480*/  REDG.E.ADD.STRONG.GPU desc[UR6][R10.64], R13 ;  /* 0x0000000d0a00798e */ /* 0x0001e4000c12e106 */
.L_x_28:
[----:B------:R-:W-:Y:S05]  /*0490*/  BSYNC.RECONVERGENT B0 ;  /* 0x0000000000007941 */ /* 0x000fea0003800200 */
.L_x_27:
[----:B------:R-:W-:Y:S04]  /*04a0*/  BSSY.RECONVERGENT B0, `(.L_x_29) ;  /* 0x0000009000007945 */ /* 0x000fe80003800200 */
[----:B------:R-:W-:Y:S05]  /*04b0*/  @P2 BRA `(.L_x_30) ;  /* 0x00000000001c2947 */ /* 0x000fea0003800000 */
[----:B0--3--:R-:W2:Y:S02]  /*04c0*/  LDG.E R11, desc[UR6][R8.64+0x8] ;  /* 0x00000806080b7981 */ /* 0x009ea4000c1e1900 */
[----:B--2---:R-:W-:-:S04]  /*04d0*/  ISETP.GE.AND P0, PT, R11, UR5, PT ;  /* 0x000000050b007c0c */ /* 0x004fc8000bf06270 */
[----:B------:R-:W-:-:S13]  /*04e0*/  ISETP.LT.OR P0, PT, R11, RZ, P0 ;  /* 0x000000ff0b00720c */ /* 0x000fda0000701670 */
[----:B------:R-:W-:Y:S05]  /*04f0*/  @P0 BRA `(.L_x_30) ;  /* 0x00000000000c0947 */ /* 0x000fea0003800000 */
[----:B-1----:R-:W-:-:S04]  /*0500*/  IMAD.WIDE.U32 R10, R11, 0x4, R6 ;  /* 0x000000040b0a7825 */ /* 0x002fc800078e0006 */
[----:B------:R-:W-:-:S05]  /*0510*/  IMAD.MOV.U32 R13, RZ, RZ, 0x1 ;  /* 0x00000001ff0d7424 */ /* 0x000fca00078e00ff */
[----:B------:R2:W-:Y:S02]  /*0520*/  REDG.E.ADD.STRONG.GPU desc[UR6][R10.64], R13 ;  /* 0x0000000d0a00798e */ /* 0x0005e4000c12e106 */
.L_x_30:
[----:B------:R-:W-:Y:S05]  /*0530*/  BSYNC.RECONVERGENT B0 ;  /* 0x0000000000007941 */ /* 0x000fea0003800200 */
.L_x_29:
[----:B------:R-:W-:Y:S04]  /*0540*/  BSSY.RECONVERGENT B0, `(.L_x_31) ;  /* 0x0000009000007945 */ /* 0x000fe80003800200 */
[----:B------:R-:W-:Y:S05]  /*0550*/  @P3 BRA `(.L_x_32) ;  /* 0x00000000001c3947 */ /* 0x000fea0003800000 */
[----:B------:R-:W4:Y:S02]  /*0560*/  LDG.E R9, desc[UR6][R8.64+0xc] ;  /* 0x00000c0608097981 */ /* 0x000f24000c1e1900 */
[----:B----4-:R-:W-:-:S04]  /*0570*/  ISETP.GE.AND P0, PT, R9, UR5, PT ;  /* 0x0000000509007c0c */ /* 0x010fc8000bf06270 */
[----:B------:R-:W-:-:S13]  /*0580*/  ISETP.LT.OR P0, PT, R9, RZ, P0 ;  /* 0x000000ff0900720c */ /* 0x000fda0000701670 */
[----:B------:R-:W-:Y:S05]  /*0590*/  @P0 BRA `(.L_x_32) ;  /* 0x00000000000c0947 */ /* 0x000fea0003800000 */
[----:B-1----:R-:W-:-:S04]  /*05a0*/  IMAD.WIDE.U32 R8, R9, 0x4, R6 ;  /* 0x0000000409087825 */ /* 0x002fc800078e0006 */
[----:B0-23--:R-:W-:-:S05]  /*05b0*/  IMAD.MOV.U32 R11, RZ, RZ, 0x1 ;  /* 0x00000001ff0b7424 */ /* 0x00dfca00078e00ff */
[----:B------:R4:W-:Y:S02]  /*05c0*/  REDG.E.ADD.STRONG.GPU desc[UR6][R8.64], R11 ;  /* 0x0000000b0800798e */ /* 0x0009e4000c12e106 */
.L_x_32:
[----:B------:R-:W-:Y:S05]  /*05d0*/  BSYNC.RECONVERGENT B0 ;  /* 0x0000000000007941 */ /* 0x000fea0003800200 */
.L_x_31:
[----:B------:R-:W-:Y:S01]  /*05e0*/  UIADD3 UR4, UPT, UPT, UR4, 0x4, URZ ;  /* 0x0000000404047890 */ /* 0x000fe2000fffe0ff */
[----:B------:R-:W-:Y:S11]  /*05f0*/  @P4 BRA `(.L_x_33) ;  /* 0xfffffffc002c4947 */ /* 0x000ff6000383ffff */
.L_x_24:
[----:B------:R-:W-:-:S13]  /*0600*/  ISETP.NE.AND P0, PT, R2, RZ, PT ;  /* 0x000000ff0200720c */ /* 0x000fda0003f05270 */
[----:B0-----:R-:W-:Y:S05]  /*0610*/  @!P0 EXIT ;  /* 0x000000000000894d */ /* 0x001fea0003800000 */
[----:B----4-:R-:W0:Y:S01]  /*0620*/  LDC.64 R8, c[0x0][0x390] ;  /* 0x0000e400ff087b82 */ /* 0x010e220000000a00 */
[----:B------:R-:W-:Y:S01]  /*0630*/  IADD3 R2, PT, PT, -R2, RZ, RZ ;  /* 0x000000ff02027210 */ /* 0x000fe20007ffe1ff */
[----:B------:R-:W4:Y:S01]  /*0640*/  LDCU UR4, c[0x0][0x388] ;  /* 0x00007100ff0477ac */ /* 0x000f220008000800 */
[----:B------:R-:W0:Y:S05]  /*0650*/  LDCU UR5, c[0x0][0x398] ;  /* 0x00007300ff0577ac */ /* 0x000e2a0008000800 */
[----:B-1----:R-:W1:Y:S02]  /*0660*/  LDC.64 R6, c[0x0][0x380] ;  /* 0x0000e000ff067b82 */ /* 0x002e640000000a00 */
.L_x_36:
[----:B----4-:R-:W-:Y:S01]  /*0670*/  IMAD.IADD R5, R3, 0x1, R0 ;  /* 0x0000000103057824 */ /* 0x010fe200078e0200 */
[----:B------:R-:W-:Y:S01]  /*0680*/  BSSY.RECONVERGENT B0, `(.L_x_34) ;  /* 0x000000d000007945 */ /* 0x000fe20003800200 */
[----:B------:R-:W-:-:S03]  /*0690*/  VIADD R2, R2, 0x1 ;  /* 0x0000000102027836 */ /* 0x000fc60000000000 */
[----:B----4-:R-:W-:Y:S02]  /*06a0*/  ISETP.GE.AND P0, PT, R5, UR4, PT ;  /* 0x0000000405007c0c */ /* 0x010fe4000bf06270 */
[----:B------:R-:W-:-:S11]  /*06b0*/  ISETP.NE.AND P1, PT, R2, RZ, PT ;  /* 0x000000ff0200720c */ /* 0x000fd60003f25270 */
[----:B------:R-:W-:Y:S05]  /*06c0*/  @P0 BRA `(.L_x_35) ;  /* 0x0000000000200947 */ /* 0x000fea0003800000 */
[----:B-1----:R-:W-:-:S06]  /*06d0*/  IMAD.WIDE R4, R5, 0x4, R6 ;  /* 0x0000000405047825 */ /* 0x002fcc00078e0206 */
[----:B------:R-:W0:Y:S02]  /*06e0*/  LDG.E R5, desc[UR6][R4.64] ;  /* 0x0000000604057981 */ /* 0x000e24000c1e1900 */
[----:B0-----:R-:W-:-:S04]  /*06f0*/  ISETP.GE.AND P0, PT, R5, UR5, PT ;  /* 0x0000000505007c0c */ /* 0x001fc8000bf06270 */
[----:B------:R-:W-:-:S13]  /*0700*/  ISETP.LT.OR P0, PT, R5, RZ, P0 ;  /* 0x000000ff0500720c */ /* 0x000fda0000701670 */
[----:B------:R-:W-:Y:S05]  /*0710*/  @P0 BRA `(.L_x_35) ;  /* 0x00000000000c0947 */ /* 0x000fea0003800000 */
[----:B------:R-:W-:Y:S01]  /*0720*/  IMAD.WIDE.U32 R4, R5, 0x4, R8 ;  /* 0x0000000405047825 */ /* 0x000fe200078e0008 */
[----:B--23--:R-:W-:-:S05]  /*0730*/  MOV R11, 0x1 ;  /* 0x00000001000b7802 */ /* 0x00cfca0000000f00 */
[----:B------:R4:W-:Y:S02]  /*0740*/  REDG.E.ADD.STRONG.GPU desc[UR6][R4.64], R11 ;  /* 0x0000000b0400798e */ /* 0x0009e4000c12e106 */
.L_x_35:
[----:B0-----:R-:W-:Y:S05]  /*0750*/  BSYNC.RECONVERGENT B0 ;  /* 0x0000000000007941 */ /* 0x001fea0003800200 */
.L_x_34:
[----:B------:R-:W-:Y:S01]  /*0760*/  VIADD R0, R0, 0x1 ;  /* 0x0000000100007836 */ /* 0x000fe20000000000 */
[----:B------:R-:W-:Y:S06]  /*0770*/  @P1 BRA `(.L_x_36) ;  /* 0xfffffffc00bc1947 */ /* 0x000fec000383ffff */
[----:B------:R-:W-:Y:S05]  /*0780*/  EXIT ;  /* 0x000000000000794d */ /* 0x000fea0003800000 */
.L_x_37:
        /* <DEDUP_REMOVED lines=15> */
.L_x_43:


//--------------------- .nv.shared._Z21histogram_final_accumPiiS_i --------------------------
	.section	.nv.shared._Z21histogram_final_accumPiiS_i,"aw",@nobits
	.sectionflags	@""
	.align	16
	.zero		1024


//--------------------- .nv.shared.reserved.0     --------------------------
	.section	.nv.shared.reserved.0,"aw",@nobits
	.weak		__nv_reservedSMEM_offset_0_alias
	.size		__nv_reservedSMEM_offset_0_alias, 0, 64
	.other		__nv_reservedSMEM_offset_0_alias,@"STO_CUDA_RESERVED_SHARED STV_DEFAULT"
__nv_reservedSMEM_offset_0_alias:
	.zero		0
	.zero		64


//--------------------- .nv.shared._Z22histogram_smem_atomicsPiiS_i --------------------------
	.section	.nv.shared._Z22histogram_smem_atomicsPiiS_i,"aw",@nobits
	.sectionflags	@""
	.align	16
.nv.shared._Z22histogram_smem_atomicsPiiS_i:
	.zero		3072


//--------------------- .nv.shared._Z22histogram_gmem_atomicsPiiS_i --------------------------
	.section	.nv.shared._Z22histogram_gmem_atomicsPiiS_i,"aw",@nobits
	.sectionflags	@""
	.align	16
	.zero		1024


//--------------------- .nv.shared._Z23histo_privatized_kernelPiiS_i --------------------------
	.section	.nv.shared._Z23histo_privatized_kernelPiiS_i,"aw",@nobits
	.sectionflags	@""
	.align	16
	.zero		1024


//--------------------- .nv.shared._Z14histo_kernel_2PiiS_i --------------------------
	.section	.nv.shared._Z14histo_kernel_2PiiS_i,"aw",@nobits
	.sectionflags	@""
	.align	16
	.zero		1024


//--------------------- .nv.shared._Z12histo_kernelPiiS_i --------------------------
	.section	.nv.shared._Z12histo_kernelPiiS_i,"aw",@nobits
	.sectionflags	@""
	.align	16
	.zero		1024


//--------------------- .nv.constant0._Z21histogram_final_accumPiiS_i --------------------------
	.section	.nv.constant0._Z21histogram_final_accumPiiS_i,"a",@progbits
	.sectionflags	@""
	.align	4
.nv.constant0._Z21histogram_final_accumPiiS_i:
	.zero		924


//--------------------- .nv.constant0._Z22histogram_smem_atomicsPiiS_i --------------------------
	.section	.nv.constant0._Z22histogram_smem_atomicsPiiS_i,"a",@progbits
	.sectionflags	@""
	.align	4
.nv.constant0._Z22histogram_smem_atomicsPiiS_i:
	.zero		924


//--------------------- .nv.constant0._Z22histogram_gmem_atomicsPiiS_i --------------------------
	.section	.nv.constant0._Z22histogram_gmem_atomicsPiiS_i,"a",@progbits
	.sectionflags	@""
	.align	4
.nv.constant0._Z22histogram_gmem_atomicsPiiS_i:
	.zero		924


//--------------------- .nv.constant0._Z23histo_privatized_kernelPiiS_i --------------------------
	.section	.nv.constant0._Z23histo_privatized_kernelPiiS_i,"a",@progbits
	.sectionflags	@""
	.align	4
.nv.constant0._Z23histo_privatized_kernelPiiS_i:
	.zero		924


//--------------------- .nv.constant0._Z14histo_kernel_2PiiS_i --------------------------
	.section	.nv.constant0._Z14histo_kernel_2PiiS_i,"a",@progbits
	.sectionflags	@""
	.align	4
.nv.constant0._Z14histo_kernel_2PiiS_i:
	.zero		924


//--------------------- .nv.constant0._Z12histo_kernelPiiS_i --------------------------
	.section	.nv.constant0._Z12histo_kernelPiiS_i,"a",@progbits
	.sectionflags	@""
	.align	4
.nv.constant0._Z12histo_kernelPiiS_i:
	.zero		924


//--------------------- SYMBOLS --------------------------

	.type		.nv.reservedSmem.offset0,@object
	.size		.nv.reservedSmem.offset0,0x4
	.type		.nv.reservedSmem.cap,@object
	.size		.nv.reservedSmem.cap,0x4
